	.target	sm_100a

	.elftype	@"ET_EXEC"


//--------------------- .note.nv.tkinfo           --------------------------
	.section	.note.nv.tkinfo,"",@"SHT_NOTE"
	.sectionflags	@"SHF_NOTE_NV_TKINFO"
	.tkinfo
        /*0018*/ 	.word	0x00000002
        /*0030*/ 	.string	""
        /*0030*/ 	.string	"ptxas"
        /*0030*/ 	.string	"Cuda compilation tools, release 13.0, V13.0.88"
        /*0030*/ 	.string	"Build cuda_13.0.r13.0/compiler.36424714_0"
        /*0030*/ 	.string	"-arch sm_100a -m 64 "



//--------------------- .note.nv.cuinfo           --------------------------
	.section	.note.nv.cuinfo,"",@"SHT_NOTE"
	.sectionflags	@"SHF_NOTE_NV_CUINFO"
        /*0018*/ 	.short	0x0002
        /*001a*/ 	.short	0x0064
        /*001c*/ 	.short	0x0082
	.zero		2


//--------------------- .nv.info                  --------------------------
	.section	.nv.info,"",@"SHT_CUDA_INFO"
	.align	4


	//----- nvinfo : EIATTR_REGCOUNT
	.align		4
        /*0000*/ 	.byte	0x04, 0x2f
        /*0002*/ 	.short	(.L_19 - .L_18)
	.align		4
.L_18:
        /*0004*/ 	.word	index@(_ZN7cutlass13device_kernelINS_4gemm6kernel13GemmUniversalIN4cute5tupleIJiiiiEEENS1_10collective13CollectiveMmaINS1_35MainloopSm100TmaUmmaWarpSpecializedILi24ELi2ELi4ENS5_IJNS4_1CILi1EEESB_SB_EEEEENS5_IJNSA_ILi128EEESE_NSA_ILi32EEEEEENS_12float_e4m3_tENS5_IJlSB_lEEENS_12float_e5m2_tENS5_IJSB_llEEENS4_8TiledMMAINS4_8MMA_AtomIJNS4_10MMA_TraitsINS4_19SM100_MMA_F8F6F4_SSEJSH_SJ_fSE_SE_NS4_17integral_constantINS4_4UMMA5MajorELSR_0EEENSP_ISR_LSR_1EEENSP_INSQ_7ScaleInELSU_0EEESV_EEEEEENS4_6LayoutISC_NS5_IJNSA_ILi0EEESZ_SZ_EEEEENS5_IJNS4_10UnderscoreES12_S12_EEEEENS4_13SM90_TMA_LOADENS4_14ComposedLayoutINS4_7SwizzleILi1ELi4ELi3EEENS4_18smem_ptr_flag_bitsILi8EEENSY_INS5_IJNSA_ILi8EEESF_EEENS5_IJSF_SB_EEEEEEEvNS4_8identityES15_NS16_INS17_ILi3ELi4ELi3EEES1A_NSY_INS5_IJSE_S1B_EEENS5_IJSB_SE_EEEEEEEvS1G_EENS_8epilogue10collective18CollectiveEpilogueINS1N_23Sm100TmaWarpSpecializedILi2ELi2ELi64ELb0ELb0EEEJSG_NS5_IJNSY_ISE_SB_EENSY_INSA_ILi64EEESB_EEEEESH_SI_SH_SI_NS1N_6fusion15FusionCallbacksIS1R_NS1W_17LinearCombinationISH_fSH_fLNS_15FloatRoundStyleE2EEESG_S1V_JEEENS4_5SM1004TMEM4LOAD26SM100_TMEM_LOAD_32dp32b64xES15_NS16_INS17_ILi2ELi4ELi3EEES1A_NSY_INS5_IJS1B_S1T_EEENS5_IJS1T_SB_EEEEEEENS4_39AutoVectorizingCopyWithAssumedAlignmentILi128EEENS4_14SM90_TMA_STOREES2A_S2C_S2C_EEEvvEEEEvNT_6ParamsE)
        /*0008*/ 	.word	0x000000e0


	//----- nvinfo : EIATTR_FRAME_SIZE
	.align		4
.L_19:
        /*000c*/ 	.byte	0x04, 0x11
        /*000e*/ 	.short	(.L_21 - .L_20)
	.align		4
.L_20:
        /*0010*/ 	.word	index@($__internal_2_$__cuda_sm10x_tcgen05_guardrail_trap_unallocated_columns_being_dealloced)
        /*0014*/ 	.word	0x00000000


	//----- nvinfo : EIATTR_FRAME_SIZE
	.align		4
.L_21:
        /*0018*/ 	.byte	0x04, 0x11
        /*001a*/ 	.short	(.L_23 - .L_22)
	.align		4
.L_22:
        /*001c*/ 	.word	index@($__internal_1_$__cuda_sm10x_tcgen05_guardrail_trap_phase_invalid_during_alloc)
        /*0020*/ 	.word	0x00000000


	//----- nvinfo : EIATTR_FRAME_SIZE
	.align		4
.L_23:
        /*0024*/ 	.byte	0x04, 0x11
        /*0026*/ 	.short	(.L_25 - .L_24)
	.align		4
.L_24:
        /*0028*/ 	.word	index@($__internal_0_$__cuda_sm10x_tcgen05_guardrail_trap_col_being_dealloced_not_returned_by_alloc)
        /*002c*/ 	.word	0x00000000


	//----- nvinfo : EIATTR_FRAME_SIZE
	.align		4
.L_25:
        /*0030*/ 	.byte	0x04, 0x11
        /*0032*/ 	.short	(.L_27 - .L_26)
	.align		4
.L_26:
        /*0034*/ 	.word	index@(_ZN7cutlass13device_kernelINS_4gemm6kernel13GemmUniversalIN4cute5tupleIJiiiiEEENS1_10collective13CollectiveMmaINS1_35MainloopSm100TmaUmmaWarpSpecializedILi24ELi2ELi4ENS5_IJNS4_1CILi1EEESB_SB_EEEEENS5_IJNSA_ILi128EEESE_NSA_ILi32EEEEEENS_12float_e4m3_tENS5_IJlSB_lEEENS_12float_e5m2_tENS5_IJSB_llEEENS4_8TiledMMAINS4_8MMA_AtomIJNS4_10MMA_TraitsINS4_19SM100_MMA_F8F6F4_SSEJSH_SJ_fSE_SE_NS4_17integral_constantINS4_4UMMA5MajorELSR_0EEENSP_ISR_LSR_1EEENSP_INSQ_7ScaleInELSU_0EEESV_EEEEEENS4_6LayoutISC_NS5_IJNSA_ILi0EEESZ_SZ_EEEEENS5_IJNS4_10UnderscoreES12_S12_EEEEENS4_13SM90_TMA_LOADENS4_14ComposedLayoutINS4_7SwizzleILi1ELi4ELi3EEENS4_18smem_ptr_flag_bitsILi8EEENSY_INS5_IJNSA_ILi8EEESF_EEENS5_IJSF_SB_EEEEEEEvNS4_8identityES15_NS16_INS17_ILi3ELi4ELi3EEES1A_NSY_INS5_IJSE_S1B_EEENS5_IJSB_SE_EEEEEEEvS1G_EENS_8epilogue10collective18CollectiveEpilogueINS1N_23Sm100TmaWarpSpecializedILi2ELi2ELi64ELb0ELb0EEEJSG_NS5_IJNSY_ISE_SB_EENSY_INSA_ILi64EEESB_EEEEESH_SI_SH_SI_NS1N_6fusion15FusionCallbacksIS1R_NS1W_17LinearCombinationISH_fSH_fLNS_15FloatRoundStyleE2EEESG_S1V_JEEENS4_5SM1004TMEM4LOAD26SM100_TMEM_LOAD_32dp32b64xES15_NS16_INS17_ILi2ELi4ELi3EEES1A_NSY_INS5_IJS1B_S1T_EEENS5_IJS1T_SB_EEEEEEENS4_39AutoVectorizingCopyWithAssumedAlignmentILi128EEENS4_14SM90_TMA_STOREES2A_S2C_S2C_EEEvvEEEEvNT_6ParamsE)
        /*0038*/ 	.word	0x00000000


	//----- nvinfo : EIATTR_MIN_STACK_SIZE
	.align		4
.L_27:
        /*003c*/ 	.byte	0x04, 0x12
        /*003e*/ 	.short	(.L_29 - .L_28)
	.align		4
.L_28:
        /*0040*/ 	.word	index@(_ZN7cutlass13device_kernelINS_4gemm6kernel13GemmUniversalIN4cute5tupleIJiiiiEEENS1_10collective13CollectiveMmaINS1_35MainloopSm100TmaUmmaWarpSpecializedILi24ELi2ELi4ENS5_IJNS4_1CILi1EEESB_SB_EEEEENS5_IJNSA_ILi128EEESE_NSA_ILi32EEEEEENS_12float_e4m3_tENS5_IJlSB_lEEENS_12float_e5m2_tENS5_IJSB_llEEENS4_8TiledMMAINS4_8MMA_AtomIJNS4_10MMA_TraitsINS4_19SM100_MMA_F8F6F4_SSEJSH_SJ_fSE_SE_NS4_17integral_constantINS4_4UMMA5MajorELSR_0EEENSP_ISR_LSR_1EEENSP_INSQ_7ScaleInELSU_0EEESV_EEEEEENS4_6LayoutISC_NS5_IJNSA_ILi0EEESZ_SZ_EEEEENS5_IJNS4_10UnderscoreES12_S12_EEEEENS4_13SM90_TMA_LOADENS4_14ComposedLayoutINS4_7SwizzleILi1ELi4ELi3EEENS4_18smem_ptr_flag_bitsILi8EEENSY_INS5_IJNSA_ILi8EEESF_EEENS5_IJSF_SB_EEEEEEEvNS4_8identityES15_NS16_INS17_ILi3ELi4ELi3EEES1A_NSY_INS5_IJSE_S1B_EEENS5_IJSB_SE_EEEEEEEvS1G_EENS_8epilogue10collective18CollectiveEpilogueINS1N_23Sm100TmaWarpSpecializedILi2ELi2ELi64ELb0ELb0EEEJSG_NS5_IJNSY_ISE_SB_EENSY_INSA_ILi64EEESB_EEEEESH_SI_SH_SI_NS1N_6fusion15FusionCallbacksIS1R_NS1W_17LinearCombinationISH_fSH_fLNS_15FloatRoundStyleE2EEESG_S1V_JEEENS4_5SM1004TMEM4LOAD26SM100_TMEM_LOAD_32dp32b64xES15_NS16_INS17_ILi2ELi4ELi3EEES1A_NSY_INS5_IJS1B_S1T_EEENS5_IJS1T_SB_EEEEEEENS4_39AutoVectorizingCopyWithAssumedAlignmentILi128EEENS4_14SM90_TMA_STOREES2A_S2C_S2C_EEEvvEEEEvNT_6ParamsE)
        /*0044*/ 	.word	0x00000000
.L_29:


//--------------------- .nv.compat                --------------------------
	.section	.nv.compat,"",@"SHT_CUDA_COMPAT_INFO"
	.align	4
        /*0000*/ 	.byte	0x02, 0x09, 0x01, 0x00, 0x02, 0x02, 0x02, 0x00, 0x02, 0x05, 0x05, 0x00, 0x03, 0x07, 0x01, 0x01
        /*0010*/ 	.byte	0x02, 0x03, 0x01, 0x00, 0x02, 0x06, 0x01, 0x00, 0x04, 0x0b, 0x08, 0x00, 0x09, 0x00, 0x00, 0x00
        /*0020*/ 	.byte	0x00, 0x00, 0x00, 0x00


//--------------------- .nv.info._ZN7cutlass13device_kernelINS_4gemm6kernel13GemmUniversalIN4cute5tupleIJiiiiEEENS1_10collective13CollectiveMmaINS1_35MainloopSm100TmaUmmaWarpSpecializedILi24ELi2ELi4ENS5_IJNS4_1CILi1EEESB_SB_EEEEENS5_IJNSA_ILi128EEESE_NSA_ILi32EEEEEENS_12float_e4m3_tENS5_IJlSB_lEEENS_12float_e5m2_tENS5_IJSB_llEEENS4_8TiledMMAINS4_8MMA_AtomIJNS4_10MMA_TraitsINS4_19SM100_MMA_F8F6F4_SSEJSH_SJ_fSE_SE_NS4_17integral_constantINS4_4UMMA5MajorELSR_0EEENSP_ISR_LSR_1EEENSP_INSQ_7ScaleInELSU_0EEESV_EEEEEENS4_6LayoutISC_NS5_IJNSA_ILi0EEESZ_SZ_EEEEENS5_IJNS4_10UnderscoreES12_S12_EEEEENS4_13SM90_TMA_LOADENS4_14ComposedLayoutINS4_7SwizzleILi1ELi4ELi3EEENS4_18smem_ptr_flag_bitsILi8EEENSY_INS5_IJNSA_ILi8EEESF_EEENS5_IJSF_SB_EEEEEEEvNS4_8identityES15_NS16_INS17_ILi3ELi4ELi3EEES1A_NSY_INS5_IJSE_S1B_EEENS5_IJSB_SE_EEEEEEEvS1G_EENS_8epilogue10collective18CollectiveEpilogueINS1N_23Sm100TmaWarpSpecializedILi2ELi2ELi64ELb0ELb0EEEJSG_NS5_IJNSY_ISE_SB_EENSY_INSA_ILi64EEESB_EEEEESH_SI_SH_SI_NS1N_6fusion15FusionCallbacksIS1R_NS1W_17LinearCombinationISH_fSH_fLNS_15FloatRoundStyleE2EEESG_S1V_JEEENS4_5SM1004TMEM4LOAD26SM100_TMEM_LOAD_32dp32b64xES15_NS16_INS17_ILi2ELi4ELi3EEES1A_NSY_INS5_IJS1B_S1T_EEENS5_IJS1T_SB_EEEEEEENS4_39AutoVectorizingCopyWithAssumedAlignmentILi128EEENS4_14SM90_TMA_STOREES2A_S2C_S2C_EEEvvEEEEvNT_6ParamsE --------------------------
	.section	.nv.info._ZN7cutlass13device_kernelINS_4gemm6kernel13GemmUniversalIN4cute5tupleIJiiiiEEENS1_10collective13CollectiveMmaINS1_35MainloopSm100TmaUmmaWarpSpecializedILi24ELi2ELi4ENS5_IJNS4_1CILi1EEESB_SB_EEEEENS5_IJNSA_ILi128EEESE_NSA_ILi32EEEEEENS_12float_e4m3_tENS5_IJlSB_lEEENS_12float_e5m2_tENS5_IJSB_llEEENS4_8TiledMMAINS4_8MMA_AtomIJNS4_10MMA_TraitsINS4_19SM100_MMA_F8F6F4_SSEJSH_SJ_fSE_SE_NS4_17integral_constantINS4_4UMMA5MajorELSR_0EEENSP_ISR_LSR_1EEENSP_INSQ_7ScaleInELSU_0EEESV_EEEEEENS4_6LayoutISC_NS5_IJNSA_ILi0EEESZ_SZ_EEEEENS5_IJNS4_10UnderscoreES12_S12_EEEEENS4_13SM90_TMA_LOADENS4_14ComposedLayoutINS4_7SwizzleILi1ELi4ELi3EEENS4_18smem_ptr_flag_bitsILi8EEENSY_INS5_IJNSA_ILi8EEESF_EEENS5_IJSF_SB_EEEEEEEvNS4_8identityES15_NS16_INS17_ILi3ELi4ELi3EEES1A_NSY_INS5_IJSE_S1B_EEENS5_IJSB_SE_EEEEEEEvS1G_EENS_8epilogue10collective18CollectiveEpilogueINS1N_23Sm100TmaWarpSpecializedILi2ELi2ELi64ELb0ELb0EEEJSG_NS5_IJNSY_ISE_SB_EENSY_INSA_ILi64EEESB_EEEEESH_SI_SH_SI_NS1N_6fusion15FusionCallbacksIS1R_NS1W_17LinearCombinationISH_fSH_fLNS_15FloatRoundStyleE2EEESG_S1V_JEEENS4_5SM1004TMEM4LOAD26SM100_TMEM_LOAD_32dp32b64xES15_NS16_INS17_ILi2ELi4ELi3EEES1A_NSY_INS5_IJS1B_S1T_EEENS5_IJS1T_SB_EEEEEEENS4_39AutoVectorizingCopyWithAssumedAlignmentILi128EEENS4_14SM90_TMA_STOREES2A_S2C_S2C_EEEvvEEEEvNT_6ParamsE,"",@"SHT_CUDA_INFO"
	.sectionflags	@""
	.align	4


	//----- nvinfo : EIATTR_CUDA_API_VERSION
	.align		4
        /*0000*/ 	.byte	0x04, 0x37
        /*0002*/ 	.short	(.L_31 - .L_30)
.L_30:
        /*0004*/ 	.word	0x00000082


	//----- nvinfo : EIATTR_KPARAM_INFO
	.align		4
.L_31:
        /*0008*/ 	.byte	0x04, 0x17
        /*000a*/ 	.short	(.L_33 - .L_32)
.L_32:
        /*000c*/ 	.word	0x00000000
        /*0010*/ 	.short	0x0000
        /*0012*/ 	.short	0x0000
        /*0014*/ 	.byte	0x00, 0xf0, 0x01, 0x20


	//----- nvinfo : EIATTR_AT_ENTRY_FRAGMENTS
	.align		4
.L_33:
        /*0018*/ 	.byte	0x04, 0x4f
        /*001a*/ 	.short	(.L_35 - .L_34)


	//   ....[0]....
.L_34:
        /*001c*/ 	.word	0x00000006


	//----- nvinfo : EIATTR_RESERVED_SMEM_USED
	.align		4
.L_35:
        /*0020*/ 	.byte	0x01, 0x41
	.zero		2


	//----- nvinfo : EIATTR_SPARSE_MMA_MASK
	.align		4
        /*0024*/ 	.byte	0x03, 0x50
        /*0026*/ 	.short	0x0000


	//----- nvinfo : EIATTR_TCGEN05_1CTA_USED
	.align		4
        /*0028*/ 	.byte	0x01, 0x51
	.zero		2


	//----- nvinfo : EIATTR_MAXREG_COUNT
	.align		4
        /*002c*/ 	.byte	0x03, 0x1b
        /*002e*/ 	.short	0x00ff


	//----- nvinfo : EIATTR_NUM_BARRIERS
	.align		4
        /*0030*/ 	.byte	0x02, 0x4c
        /*0032*/ 	.byte	0x07
	.zero		1


	//----- nvinfo : EIATTR_EXTERNS
	.align		4
        /*0034*/ 	.byte	0x04, 0x0f
        /*0036*/ 	.short	(.L_37 - .L_36)


	//   ....[0]....
	.align		4
.L_36:
        /*0038*/ 	.word	index@(__assertfail)


	//----- nvinfo : EIATTR_MERCURY_ISA_VERSION
	.align		4
.L_37:
        /*003c*/ 	.byte	0x03, 0x5f
        /*003e*/ 	.short	0x0101


	//----- nvinfo : EIATTR_INT_WARP_WIDE_INSTR_OFFSETS
	.align		4
        /*0040*/ 	.byte	0x04, 0x31
        /*0042*/ 	.short	(.L_39 - .L_38)


	//   ....[0]....
.L_38:
        /*0044*/ 	.word	0x00002030


	//   ....[1]....
        /*0048*/ 	.word	0x00004470


	//   ....[2]....
        /*004c*/ 	.word	0x00004490


	//   ....[3]....
        /*0050*/ 	.word	0x000044c0


	//   ....[4]....
        /*0054*/ 	.word	0x00004df0


	//   ....[5]....
        /*0058*/ 	.word	0x00004e60


	//   ....[6]....
        /*005c*/ 	.word	0x00005040


	//   ....[7]....
        /*0060*/ 	.word	0x000051a0


	//----- nvinfo : EIATTR_COOP_GROUP_MASK_REGIDS
	.align		4
.L_39:
        /*0064*/ 	.byte	0x04, 0x29
        /*0066*/ 	.short	(.L_41 - .L_40)


	//   ....[0]....
.L_40:
        /*0068*/ 	.word	0xffffffff


	//   ....[1]....
        /*006c*/ 	.word	0xffffffff


	//   ....[2]....
        /*0070*/ 	.word	0xffffffff


	//   ....[3]....
        /*0074*/ 	.word	0xffffffff


	//   ....[4]....
        /*0078*/ 	.word	0xffffffff


	//   ....[5]....
        /*007c*/ 	.word	0xffffffff


	//   ....[6]....
        /*0080*/ 	.word	0xffffffff


	//   ....[7]....
        /*0084*/ 	.word	0xffffffff


	//   ....[8]....
        /*0088*/ 	.word	0xffffffff


	//   ....[9]....
        /*008c*/ 	.word	0xffffffff


	//   ....[10]....
        /*0090*/ 	.word	0xffffffff


	//   ....[11]....
        /*0094*/ 	.word	0xffffffff


	//   ....[12]....
        /*0098*/ 	.word	0xffffffff


	//----- nvinfo : EIATTR_COOP_GROUP_INSTR_OFFSETS
	.align		4
.L_41:
        /*009c*/ 	.byte	0x04, 0x28
        /*009e*/ 	.short	(.L_43 - .L_42)


	//   ....[0]....
.L_42:
        /*00a0*/ 	.word	0x00000090


	//   ....[1]....
        /*00a4*/ 	.word	0x000004d0


	//   ....[2]....
        /*00a8*/ 	.word	0x000008f0


	//   ....[3]....
        /*00ac*/ 	.word	0x00000a50


	//   ....[4]....
        /*00b0*/ 	.word	0x00000b50


	//   ....[5]....
        /*00b4*/ 	.word	0x00000cc0


	//   ....[6]....
        /*00b8*/ 	.word	0x00000e60


	//   ....[7]....
        /*00bc*/ 	.word	0x00001f10


	//   ....[8]....
        /*00c0*/ 	.word	0x00003830


	//   ....[9]....
        /*00c4*/ 	.word	0x00003a40


	//   ....[10]....
        /*00c8*/ 	.word	0x00003a70


	//   ....[11]....
        /*00cc*/ 	.word	0x00004350


	//   ....[12]....
        /*00d0*/ 	.word	0x00004580


	//----- nvinfo : EIATTR_VRC_CTA_INIT_COUNT
	.align		4
.L_43:
        /*00d4*/ 	.byte	0x02, 0x4a
        /*00d6*/ 	.byte	0x80
	.zero		1


	//----- nvinfo : EIATTR_SYSCALL_OFFSETS
	.align		4
        /*00d8*/ 	.byte	0x04, 0x46
        /*00da*/ 	.short	(.L_45 - .L_44)


	//   ....[0]....
.L_44:
        /*00dc*/ 	.word	0x00005bd0


	//   ....[1]....
        /*00e0*/ 	.word	0x00005d10


	//   ....[2]....
        /*00e4*/ 	.word	0x00006570


	//   ....[3]....
        /*00e8*/ 	.word	0x00007b80


	//----- nvinfo : EIATTR_MBARRIER_INSTR_OFFSETS
	.align		4
.L_45:
        /*00ec*/ 	.byte	0x04, 0x39
        /*00ee*/ 	.short	(.L_47 - .L_46)


	//   ....[0]....
.L_46:
        /*00f0*/ 	.word	0x000005d0
        /*00f4*/ 	.word	0x000000ff
        /*00f8*/ 	.word	0x00000000
        /*00fc*/ 	.short	0x0100
        /*00fe*/ 	.byte	0x05
	.zero		1


	//   ....[1]....
        /*0100*/ 	.word	0x000005e0
        /*0104*/ 	.word	0x000000ff
        /*0108*/ 	.word	0x000000c0
        /*010c*/ 	.short	0x0100
        /*010e*/ 	.byte	0x05
	.zero		1


	//   ....[2]....
        /*0110*/ 	.word	0x000005f0
        /*0114*/ 	.word	0x000000ff
        /*0118*/ 	.word	0x00000008
        /*011c*/ 	.short	0x0100
        /*011e*/ 	.byte	0x05
	.zero		1


	//   ....[3]....
        /*0120*/ 	.word	0x00000600
        /*0124*/ 	.word	0x000000ff
        /*0128*/ 	.word	0x000000c8
        /*012c*/ 	.short	0x0100
        /*012e*/ 	.byte	0x05
	.zero		1


	//   ....[4]....
        /*0130*/ 	.word	0x00000610
        /*0134*/ 	.word	0x000000ff
        /*0138*/ 	.word	0x00000010
        /*013c*/ 	.short	0x0100
        /*013e*/ 	.byte	0x05
	.zero		1


	//   ....[5]....
        /*0140*/ 	.word	0x00000620
        /*0144*/ 	.word	0x000000ff
        /*0148*/ 	.word	0x000000d0
        /*014c*/ 	.short	0x0100
        /*014e*/ 	.byte	0x05
	.zero		1


	//   ....[6]....
        /*0150*/ 	.word	0x00000630
        /*0154*/ 	.word	0x000000ff
        /*0158*/ 	.word	0x00000018
        /*015c*/ 	.short	0x0100
        /*015e*/ 	.byte	0x05
	.zero		1


	//   ....[7]....
        /*0160*/ 	.word	0x00000640
        /*0164*/ 	.word	0x000000ff
        /*0168*/ 	.word	0x000000d8
        /*016c*/ 	.short	0x0100
        /*016e*/ 	.byte	0x05
	.zero		1


	//   ....[8]....
        /*0170*/ 	.word	0x00000650
        /*0174*/ 	.word	0x000000ff
        /*0178*/ 	.word	0x00000020
        /*017c*/ 	.short	0x0100
        /*017e*/ 	.byte	0x05
	.zero		1


	//   ....[9]....
        /*0180*/ 	.word	0x00000660
        /*0184*/ 	.word	0x000000ff
        /*0188*/ 	.word	0x000000e0
        /*018c*/ 	.short	0x0100
        /*018e*/ 	.byte	0x05
	.zero		1


	//   ....[10]....
        /*0190*/ 	.word	0x00000670
        /*0194*/ 	.word	0x000000ff
        /*0198*/ 	.word	0x00000028
        /*019c*/ 	.short	0x0100
        /*019e*/ 	.byte	0x05
	.zero		1


	//   ....[11]....
        /*01a0*/ 	.word	0x00000680
        /*01a4*/ 	.word	0x000000ff
        /*01a8*/ 	.word	0x000000e8
        /*01ac*/ 	.short	0x0100
        /*01ae*/ 	.byte	0x05
	.zero		1


	//   ....[12]....
        /*01b0*/ 	.word	0x00000690
        /*01b4*/ 	.word	0x000000ff
        /*01b8*/ 	.word	0x00000030
        /*01bc*/ 	.short	0x0100
        /*01be*/ 	.byte	0x05
	.zero		1


	//   ....[13]....
        /*01c0*/ 	.word	0x000006a0
        /*01c4*/ 	.word	0x000000ff
        /*01c8*/ 	.word	0x000000f0
        /*01cc*/ 	.short	0x0100
        /*01ce*/ 	.byte	0x05
	.zero		1


	//   ....[14]....
        /*01d0*/ 	.word	0x000006b0
        /*01d4*/ 	.word	0x000000ff
        /*01d8*/ 	.word	0x00000038
        /*01dc*/ 	.short	0x0100
        /*01de*/ 	.byte	0x05
	.zero		1


	//   ....[15]....
        /*01e0*/ 	.word	0x000006c0
        /*01e4*/ 	.word	0x000000ff
        /*01e8*/ 	.word	0x000000f8
        /*01ec*/ 	.short	0x0100
        /*01ee*/ 	.byte	0x05
	.zero		1


	//   ....[16]....
        /*01f0*/ 	.word	0x000006d0
        /*01f4*/ 	.word	0x000000ff
        /*01f8*/ 	.word	0x00000040
        /*01fc*/ 	.short	0x0100
        /*01fe*/ 	.byte	0x05
	.zero		1


	//   ....[17]....
        /*0200*/ 	.word	0x000006e0
        /*0204*/ 	.word	0x000000ff
        /*0208*/ 	.word	0x00000100
        /*020c*/ 	.short	0x0100
        /*020e*/ 	.byte	0x05
	.zero		1


	//   ....[18]....
        /*0210*/ 	.word	0x000006f0
        /*0214*/ 	.word	0x000000ff
        /*0218*/ 	.word	0x00000048
        /*021c*/ 	.short	0x0100
        /*021e*/ 	.byte	0x05
	.zero		1


	//   ....[19]....
        /*0220*/ 	.word	0x00000700
        /*0224*/ 	.word	0x000000ff
        /*0228*/ 	.word	0x00000108
        /*022c*/ 	.short	0x0100
        /*022e*/ 	.byte	0x05
	.zero		1


	//   ....[20]....
        /*0230*/ 	.word	0x00000710
        /*0234*/ 	.word	0x000000ff
        /*0238*/ 	.word	0x00000050
        /*023c*/ 	.short	0x0100
        /*023e*/ 	.byte	0x05
	.zero		1


	//   ....[21]....
        /*0240*/ 	.word	0x00000720
        /*0244*/ 	.word	0x000000ff
        /*0248*/ 	.word	0x00000110
        /*024c*/ 	.short	0x0100
        /*024e*/ 	.byte	0x05
	.zero		1


	//   ....[22]....
        /*0250*/ 	.word	0x00000730
        /*0254*/ 	.word	0x000000ff
        /*0258*/ 	.word	0x00000058
        /*025c*/ 	.short	0x0100
        /*025e*/ 	.byte	0x05
	.zero		1


	//   ....[23]....
        /*0260*/ 	.word	0x00000740
        /*0264*/ 	.word	0x000000ff
        /*0268*/ 	.word	0x00000118
        /*026c*/ 	.short	0x0100
        /*026e*/ 	.byte	0x05
	.zero		1


	//   ....[24]....
        /*0270*/ 	.word	0x00000750
        /*0274*/ 	.word	0x000000ff
        /*0278*/ 	.word	0x00000060
        /*027c*/ 	.short	0x0100
        /*027e*/ 	.byte	0x05
	.zero		1


	//   ....[25]....
        /*0280*/ 	.word	0x00000760
        /*0284*/ 	.word	0x000000ff
        /*0288*/ 	.word	0x00000120
        /*028c*/ 	.short	0x0100
        /*028e*/ 	.byte	0x05
	.zero		1


	//   ....[26]....
        /*0290*/ 	.word	0x00000770
        /*0294*/ 	.word	0x000000ff
        /*0298*/ 	.word	0x00000068
        /*029c*/ 	.short	0x0100
        /*029e*/ 	.byte	0x05
	.zero		1


	//   ....[27]....
        /*02a0*/ 	.word	0x00000780
        /*02a4*/ 	.word	0x000000ff
        /*02a8*/ 	.word	0x00000128
        /*02ac*/ 	.short	0x0100
        /*02ae*/ 	.byte	0x05
	.zero		1


	//   ....[28]....
        /*02b0*/ 	.word	0x00000790
        /*02b4*/ 	.word	0x000000ff
        /*02b8*/ 	.word	0x00000070
        /*02bc*/ 	.short	0x0100
        /*02be*/ 	.byte	0x05
	.zero		1


	//   ....[29]....
        /*02c0*/ 	.word	0x000007a0
        /*02c4*/ 	.word	0x000000ff
        /*02c8*/ 	.word	0x00000130
        /*02cc*/ 	.short	0x0100
        /*02ce*/ 	.byte	0x05
	.zero		1


	//   ....[30]....
        /*02d0*/ 	.word	0x000007b0
        /*02d4*/ 	.word	0x000000ff
        /*02d8*/ 	.word	0x00000078
        /*02dc*/ 	.short	0x0100
        /*02de*/ 	.byte	0x05
	.zero		1


	//   ....[31]....
        /*02e0*/ 	.word	0x000007c0
        /*02e4*/ 	.word	0x000000ff
        /*02e8*/ 	.word	0x00000138
        /*02ec*/ 	.short	0x0100
        /*02ee*/ 	.byte	0x05
	.zero		1


	//   ....[32]....
        /*02f0*/ 	.word	0x000007d0
        /*02f4*/ 	.word	0x000000ff
        /*02f8*/ 	.word	0x00000080
        /*02fc*/ 	.short	0x0100
        /*02fe*/ 	.byte	0x05
	.zero		1


	//   ....[33]....
        /*0300*/ 	.word	0x000007e0
        /*0304*/ 	.word	0x000000ff
        /*0308*/ 	.word	0x00000140
        /*030c*/ 	.short	0x0100
        /*030e*/ 	.byte	0x05
	.zero		1


	//   ....[34]....
        /*0310*/ 	.word	0x000007f0
        /*0314*/ 	.word	0x000000ff
        /*0318*/ 	.word	0x00000088
        /*031c*/ 	.short	0x0100
        /*031e*/ 	.byte	0x05
	.zero		1


	//   ....[35]....
        /*0320*/ 	.word	0x00000800
        /*0324*/ 	.word	0x000000ff
        /*0328*/ 	.word	0x00000148
        /*032c*/ 	.short	0x0100
        /*032e*/ 	.byte	0x05
	.zero		1


	//   ....[36]....
        /*0330*/ 	.word	0x00000810
        /*0334*/ 	.word	0x000000ff
        /*0338*/ 	.word	0x00000090
        /*033c*/ 	.short	0x0100
        /*033e*/ 	.byte	0x05
	.zero		1


	//   ....[37]....
        /*0340*/ 	.word	0x00000820
        /*0344*/ 	.word	0x000000ff
        /*0348*/ 	.word	0x00000150
        /*034c*/ 	.short	0x0100
        /*034e*/ 	.byte	0x05
	.zero		1


	//   ....[38]....
        /*0350*/ 	.word	0x00000830
        /*0354*/ 	.word	0x000000ff
        /*0358*/ 	.word	0x00000098
        /*035c*/ 	.short	0x0100
        /*035e*/ 	.byte	0x05
	.zero		1


	//   ....[39]....
        /*0360*/ 	.word	0x00000840
        /*0364*/ 	.word	0x000000ff
        /*0368*/ 	.word	0x00000158
        /*036c*/ 	.short	0x0100
        /*036e*/ 	.byte	0x05
	.zero		1


	//   ....[40]....
        /*0370*/ 	.word	0x00000850
        /*0374*/ 	.word	0x000000ff
        /*0378*/ 	.word	0x000000a0
        /*037c*/ 	.short	0x0100
        /*037e*/ 	.byte	0x05
	.zero		1


	//   ....[41]....
        /*0380*/ 	.word	0x00000860
        /*0384*/ 	.word	0x000000ff
        /*0388*/ 	.word	0x00000160
        /*038c*/ 	.short	0x0100
        /*038e*/ 	.byte	0x05
	.zero		1


	//   ....[42]....
        /*0390*/ 	.word	0x00000870
        /*0394*/ 	.word	0x000000ff
        /*0398*/ 	.word	0x000000a8
        /*039c*/ 	.short	0x0100
        /*039e*/ 	.byte	0x05
	.zero		1


	//   ....[43]....
        /*03a0*/ 	.word	0x00000880
        /*03a4*/ 	.word	0x000000ff
        /*03a8*/ 	.word	0x00000168
        /*03ac*/ 	.short	0x0100
        /*03ae*/ 	.byte	0x05
	.zero		1


	//   ....[44]....
        /*03b0*/ 	.word	0x00000890
        /*03b4*/ 	.word	0x000000ff
        /*03b8*/ 	.word	0x000000b0
        /*03bc*/ 	.short	0x0100
        /*03be*/ 	.byte	0x05
	.zero		1


	//   ....[45]....
        /*03c0*/ 	.word	0x000008a0
        /*03c4*/ 	.word	0x000000ff
        /*03c8*/ 	.word	0x00000170
        /*03cc*/ 	.short	0x0100
        /*03ce*/ 	.byte	0x05
	.zero		1


	//   ....[46]....
        /*03d0*/ 	.word	0x000008b0
        /*03d4*/ 	.word	0x000000ff
        /*03d8*/ 	.word	0x000000b8
        /*03dc*/ 	.short	0x0100
        /*03de*/ 	.byte	0x05
	.zero		1


	//   ....[47]....
        /*03e0*/ 	.word	0x000008c0
        /*03e4*/ 	.word	0x000000ff
        /*03e8*/ 	.word	0x00000178
        /*03ec*/ 	.short	0x0100
        /*03ee*/ 	.byte	0x05
	.zero		1


	//   ....[48]....
        /*03f0*/ 	.word	0x00000a00
        /*03f4*/ 	.word	0x000000ff
        /*03f8*/ 	.word	0x00000180
        /*03fc*/ 	.short	0x0100
        /*03fe*/ 	.byte	0x07
	.zero		1


	//   ....[49]....
        /*0400*/ 	.word	0x00000a10
        /*0404*/ 	.word	0x000000ff
        /*0408*/ 	.word	0x00000190
        /*040c*/ 	.short	0x0100
        /*040e*/ 	.byte	0x07
	.zero		1


	//   ....[50]....
        /*0410*/ 	.word	0x00000a20
        /*0414*/ 	.word	0x000000ff
        /*0418*/ 	.word	0x00000188
        /*041c*/ 	.short	0x0100
        /*041e*/ 	.byte	0x07
	.zero		1


	//   ....[51]....
        /*0420*/ 	.word	0x00000a30
        /*0424*/ 	.word	0x000000ff
        /*0428*/ 	.word	0x00000198
        /*042c*/ 	.short	0x0100
        /*042e*/ 	.byte	0x07
	.zero		1


	//   ....[52]....
        /*0430*/ 	.word	0x00000b20
        /*0434*/ 	.word	0x000000ff
        /*0438*/ 	.word	0x000001a0
        /*043c*/ 	.short	0x0100
        /*043e*/ 	.byte	0x05
	.zero		1


	//   ....[53]....
        /*0440*/ 	.word	0x00000b30
        /*0444*/ 	.word	0x000000ff
        /*0448*/ 	.word	0x000001a8
        /*044c*/ 	.short	0x0100
        /*044e*/ 	.byte	0x05
	.zero		1


	//   ....[54]....
        /*0450*/ 	.word	0x00000c70
        /*0454*/ 	.word	0x000000ff
        /*0458*/ 	.word	0x000001b0
        /*045c*/ 	.short	0x0100
        /*045e*/ 	.byte	0x05
	.zero		1


	//   ....[55]....
        /*0460*/ 	.word	0x00000c80
        /*0464*/ 	.word	0x000000ff
        /*0468*/ 	.word	0x000001c0
        /*046c*/ 	.short	0x0100
        /*046e*/ 	.byte	0x05
	.zero		1


	//   ....[56]....
        /*0470*/ 	.word	0x00000c90
        /*0474*/ 	.word	0x000000ff
        /*0478*/ 	.word	0x000001b8
        /*047c*/ 	.short	0x0100
        /*047e*/ 	.byte	0x05
	.zero		1


	//   ....[57]....
        /*0480*/ 	.word	0x00000ca0
        /*0484*/ 	.word	0x000000ff
        /*0488*/ 	.word	0x000001c8
        /*048c*/ 	.short	0x0100
        /*048e*/ 	.byte	0x05
	.zero		1


	//   ....[58]....
        /*0490*/ 	.word	0x00000dd0
        /*0494*/ 	.word	0x000000ff
        /*0498*/ 	.word	0x000001d0
        /*049c*/ 	.short	0x0100
        /*049e*/ 	.byte	0x07
	.zero		1


	//   ....[59]....
        /*04a0*/ 	.word	0x00000de0
        /*04a4*/ 	.word	0x000000ff
        /*04a8*/ 	.word	0x000001f0
        /*04ac*/ 	.short	0x0100
        /*04ae*/ 	.byte	0x07
	.zero		1


	//   ....[60]....
        /*04b0*/ 	.word	0x00000df0
        /*04b4*/ 	.word	0x000000ff
        /*04b8*/ 	.word	0x000001d8
        /*04bc*/ 	.short	0x0100
        /*04be*/ 	.byte	0x07
	.zero		1


	//   ....[61]....
        /*04c0*/ 	.word	0x00000e00
        /*04c4*/ 	.word	0x000000ff
        /*04c8*/ 	.word	0x000001f8
        /*04cc*/ 	.short	0x0100
        /*04ce*/ 	.byte	0x07
	.zero		1


	//   ....[62]....
        /*04d0*/ 	.word	0x00000e10
        /*04d4*/ 	.word	0x000000ff
        /*04d8*/ 	.word	0x000001e0
        /*04dc*/ 	.short	0x0100
        /*04de*/ 	.byte	0x07
	.zero		1


	//   ....[63]....
        /*04e0*/ 	.word	0x00000e20
        /*04e4*/ 	.word	0x000000ff
        /*04e8*/ 	.word	0x00000200
        /*04ec*/ 	.short	0x0100
        /*04ee*/ 	.byte	0x07
	.zero		1


	//   ....[64]....
        /*04f0*/ 	.word	0x00000e30
        /*04f4*/ 	.word	0x000000ff
        /*04f8*/ 	.word	0x000001e8
        /*04fc*/ 	.short	0x0100
        /*04fe*/ 	.byte	0x07
	.zero		1


	//   ....[65]....
        /*0500*/ 	.word	0x00000e40
        /*0504*/ 	.word	0x000000ff
        /*0508*/ 	.word	0x00000208
        /*050c*/ 	.short	0x0100
        /*050e*/ 	.byte	0x07
	.zero		1


	//   ....[66]....
        /*0510*/ 	.word	0x00000f30
        /*0514*/ 	.word	0x000000ff
        /*0518*/ 	.word	0x00000210
        /*051c*/ 	.short	0x0100
        /*051e*/ 	.byte	0x05
	.zero		1


	//   ....[67]....
        /*0520*/ 	.word	0x00000f40
        /*0524*/ 	.word	0x000000ff
        /*0528*/ 	.word	0x00000220
        /*052c*/ 	.short	0x0100
        /*052e*/ 	.byte	0x05
	.zero		1


	//   ....[68]....
        /*0530*/ 	.word	0x00000f50
        /*0534*/ 	.word	0x000000ff
        /*0538*/ 	.word	0x00000218
        /*053c*/ 	.short	0x0100
        /*053e*/ 	.byte	0x05
	.zero		1


	//   ....[69]....
        /*0540*/ 	.word	0x00000f60
        /*0544*/ 	.word	0x000000ff
        /*0548*/ 	.word	0x00000228
        /*054c*/ 	.short	0x0100
        /*054e*/ 	.byte	0x05
	.zero		1


	//   ....[70]....
        /*0550*/ 	.word	0x00001830
        /*0554*/ 	.word	0x00000003
        /*0558*/ 	.word	0x00000220
        /*055c*/ 	.short	0x010a
        /*055e*/ 	.byte	0xff
	.zero		1


	//   ....[71]....
        /*0560*/ 	.word	0x00001860
        /*0564*/ 	.word	0x00000003
        /*0568*/ 	.word	0x00000210
        /*056c*/ 	.short	0x0101
        /*056e*/ 	.byte	0xff
	.zero		1


	//   ....[72]....
        /*0570*/ 	.word	0x00001930
        /*0574*/ 	.word	0x000000ff
        /*0578*/ 	.word	0x000000c0
        /*057c*/ 	.short	0x010a
        /*057e*/ 	.byte	0x08
	.zero		1


	//   ....[73]....
        /*0580*/ 	.word	0x000019d0
        /*0584*/ 	.word	0x000000ff
        /*0588*/ 	.word	0x000000c0
        /*058c*/ 	.short	0x010a
        /*058e*/ 	.byte	0x21
	.zero		1


	//   ....[74]....
        /*0590*/ 	.word	0x00001b30
        /*0594*/ 	.word	0x000000ff
        /*0598*/ 	.word	0x000000c0
        /*059c*/ 	.short	0x010a
        /*059e*/ 	.byte	0x08
	.zero		1


	//   ....[75]....
        /*05a0*/ 	.word	0x00001c20
        /*05a4*/ 	.word	0x000000ff
        /*05a8*/ 	.word	0x000001a8
        /*05ac*/ 	.short	0x0101
        /*05ae*/ 	.byte	0x04
	.zero		1


	//   ....[76]....
        /*05b0*/ 	.word	0x00001c40
        /*05b4*/ 	.word	0x000000ff
        /*05b8*/ 	.word	0x000000c0
        /*05bc*/ 	.short	0x010a
        /*05be*/ 	.byte	0x08
	.zero		1


	//   ....[77]....
        /*05c0*/ 	.word	0x00001cc0
        /*05c4*/ 	.word	0x000000ff
        /*05c8*/ 	.word	0x000000c0
        /*05cc*/ 	.short	0x010a
        /*05ce*/ 	.byte	0x11
	.zero		1


	//   ....[78]....
        /*05d0*/ 	.word	0x00001e20
        /*05d4*/ 	.word	0x000000ff
        /*05d8*/ 	.word	0x000000c0
        /*05dc*/ 	.short	0x010a
        /*05de*/ 	.byte	0x08
	.zero		1


	//   ....[79]....
        /*05e0*/ 	.word	0x00001f40
        /*05e4*/ 	.word	0x00000002
        /*05e8*/ 	.word	0x000001b0
        /*05ec*/ 	.short	0x010a
        /*05ee*/ 	.byte	0xff
	.zero		1


	//   ....[80]....
        /*05f0*/ 	.word	0x00002000
        /*05f4*/ 	.word	0x00000002
        /*05f8*/ 	.word	0x00000000
        /*05fc*/ 	.short	0x0101
        /*05fe*/ 	.byte	0xff
	.zero		1


	//   ....[81]....
        /*0600*/ 	.word	0x00002560
        /*0604*/ 	.word	0x000000ff
        /*0608*/ 	.word	0x00000000
        /*060c*/ 	.short	0x010a
        /*060e*/ 	.byte	0x05
	.zero		1


	//   ....[82]....
        /*0610*/ 	.word	0x000025f0
        /*0614*/ 	.word	0x000000ff
        /*0618*/ 	.word	0x00000000
        /*061c*/ 	.short	0x010a
        /*061e*/ 	.byte	0x05
	.zero		1


	//   ....[83]....
        /*0620*/ 	.word	0x00002680
        /*0624*/ 	.word	0x000000ff
        /*0628*/ 	.word	0x00000000
        /*062c*/ 	.short	0x010a
        /*062e*/ 	.byte	0x05
	.zero		1


	//   ....[84]....
        /*0630*/ 	.word	0x00002710
        /*0634*/ 	.word	0x000000ff
        /*0638*/ 	.word	0x00000000
        /*063c*/ 	.short	0x010a
        /*063e*/ 	.byte	0x05
	.zero		1


	//   ....[85]....
        /*0640*/ 	.word	0x000027a0
        /*0644*/ 	.word	0x000000ff
        /*0648*/ 	.word	0x00000000
        /*064c*/ 	.short	0x010a
        /*064e*/ 	.byte	0x05
	.zero		1


	//   ....[86]....
        /*0650*/ 	.word	0x00002830
        /*0654*/ 	.word	0x000000ff
        /*0658*/ 	.word	0x00000000
        /*065c*/ 	.short	0x010a
        /*065e*/ 	.byte	0x05
	.zero		1


	//   ....[87]....
        /*0660*/ 	.word	0x000028c0
        /*0664*/ 	.word	0x000000ff
        /*0668*/ 	.word	0x00000000
        /*066c*/ 	.short	0x010a
        /*066e*/ 	.byte	0x05
	.zero		1


	//   ....[88]....
        /*0670*/ 	.word	0x00002950
        /*0674*/ 	.word	0x000000ff
        /*0678*/ 	.word	0x00000000
        /*067c*/ 	.short	0x010a
        /*067e*/ 	.byte	0x05
	.zero		1


	//   ....[89]....
        /*0680*/ 	.word	0x000029e0
        /*0684*/ 	.word	0x000000ff
        /*0688*/ 	.word	0x00000000
        /*068c*/ 	.short	0x010a
        /*068e*/ 	.byte	0x05
	.zero		1


	//   ....[90]....
        /*0690*/ 	.word	0x00002a70
        /*0694*/ 	.word	0x000000ff
        /*0698*/ 	.word	0x00000000
        /*069c*/ 	.short	0x010a
        /*069e*/ 	.byte	0x05
	.zero		1


	//   ....[91]....
        /*06a0*/ 	.word	0x00002b00
        /*06a4*/ 	.word	0x000000ff
        /*06a8*/ 	.word	0x00000000
        /*06ac*/ 	.short	0x010a
        /*06ae*/ 	.byte	0x05
	.zero		1


	//   ....[92]....
        /*06b0*/ 	.word	0x00002b90
        /*06b4*/ 	.word	0x000000ff
        /*06b8*/ 	.word	0x00000000
        /*06bc*/ 	.short	0x010a
        /*06be*/ 	.byte	0x05
	.zero		1


	//   ....[93]....
        /*06c0*/ 	.word	0x00002c20
        /*06c4*/ 	.word	0x000000ff
        /*06c8*/ 	.word	0x00000000
        /*06cc*/ 	.short	0x010a
        /*06ce*/ 	.byte	0x05
	.zero		1


	//   ....[94]....
        /*06d0*/ 	.word	0x00002cb0
        /*06d4*/ 	.word	0x000000ff
        /*06d8*/ 	.word	0x00000000
        /*06dc*/ 	.short	0x010a
        /*06de*/ 	.byte	0x05
	.zero		1


	//   ....[95]....
        /*06e0*/ 	.word	0x00002d40
        /*06e4*/ 	.word	0x000000ff
        /*06e8*/ 	.word	0x00000000
        /*06ec*/ 	.short	0x010a
        /*06ee*/ 	.byte	0x05
	.zero		1


	//   ....[96]....
        /*06f0*/ 	.word	0x00002dd0
        /*06f4*/ 	.word	0x000000ff
        /*06f8*/ 	.word	0x00000000
        /*06fc*/ 	.short	0x010a
        /*06fe*/ 	.byte	0x05
	.zero		1


	//   ....[97]....
        /*0700*/ 	.word	0x00002e60
        /*0704*/ 	.word	0x000000ff
        /*0708*/ 	.word	0x00000000
        /*070c*/ 	.short	0x010a
        /*070e*/ 	.byte	0x05
	.zero		1


	//   ....[98]....
        /*0710*/ 	.word	0x00002ef0
        /*0714*/ 	.word	0x000000ff
        /*0718*/ 	.word	0x00000000
        /*071c*/ 	.short	0x010a
        /*071e*/ 	.byte	0x05
	.zero		1


	//   ....[99]....
        /*0720*/ 	.word	0x00002f80
        /*0724*/ 	.word	0x000000ff
        /*0728*/ 	.word	0x00000000
        /*072c*/ 	.short	0x010a
        /*072e*/ 	.byte	0x05
	.zero		1


	//   ....[100]....
        /*0730*/ 	.word	0x00003010
        /*0734*/ 	.word	0x000000ff
        /*0738*/ 	.word	0x00000000
        /*073c*/ 	.short	0x010a
        /*073e*/ 	.byte	0x05
	.zero		1


	//   ....[101]....
        /*0740*/ 	.word	0x000030a0
        /*0744*/ 	.word	0x000000ff
        /*0748*/ 	.word	0x00000000
        /*074c*/ 	.short	0x010a
        /*074e*/ 	.byte	0x05
	.zero		1


	//   ....[102]....
        /*0750*/ 	.word	0x00003130
        /*0754*/ 	.word	0x000000ff
        /*0758*/ 	.word	0x00000000
        /*075c*/ 	.short	0x010a
        /*075e*/ 	.byte	0x05
	.zero		1


	//   ....[103]....
        /*0760*/ 	.word	0x000031c0
        /*0764*/ 	.word	0x000000ff
        /*0768*/ 	.word	0x00000000
        /*076c*/ 	.short	0x010a
        /*076e*/ 	.byte	0x05
	.zero		1


	//   ....[104]....
        /*0770*/ 	.word	0x00003260
        /*0774*/ 	.word	0x00000000
        /*0778*/ 	.word	0x00000000
        /*077c*/ 	.short	0x010a
        /*077e*/ 	.byte	0xff
	.zero		1


	//   ....[105]....
        /*0780*/ 	.word	0x00003380
        /*0784*/ 	.word	0x00000000
        /*0788*/ 	.word	0x00000210
        /*078c*/ 	.short	0x010a
        /*078e*/ 	.byte	0xff
	.zero		1


	//   ....[106]....
        /*0790*/ 	.word	0x000033e0
        /*0794*/ 	.word	0x00000004
        /*0798*/ 	.word	0x00000000
        /*079c*/ 	.short	0x0101
        /*079e*/ 	.byte	0xff
	.zero		1


	//   ....[107]....
        /*07a0*/ 	.word	0x00003400
        /*07a4*/ 	.word	0x000000ff
        /*07a8*/ 	.word	0x000001c0
        /*07ac*/ 	.short	0x010a
        /*07ae*/ 	.byte	0x05
	.zero		1


	//   ....[108]....
        /*07b0*/ 	.word	0x00003520
        /*07b4*/ 	.word	0x00000000
        /*07b8*/ 	.word	0x000001b0
        /*07bc*/ 	.short	0x010a
        /*07be*/ 	.byte	0xff
	.zero		1


	//   ....[109]....
        /*07c0*/ 	.word	0x00003630
        /*07c4*/ 	.word	0x00000000
        /*07c8*/ 	.word	0x00000000
        /*07cc*/ 	.short	0x0101
        /*07ce*/ 	.byte	0xff
	.zero		1


	//   ....[110]....
        /*07d0*/ 	.word	0x000036c0
        /*07d4*/ 	.word	0x000000ff
        /*07d8*/ 	.word	0x000001c0
        /*07dc*/ 	.short	0x0106
        /*07de*/ 	.byte	0x05
	.zero		1


	//   ....[111]....
        /*07e0*/ 	.word	0x000036e0
        /*07e4*/ 	.word	0x000000ff
        /*07e8*/ 	.word	0x000001c0
        /*07ec*/ 	.short	0x010a
        /*07ee*/ 	.byte	0x05
	.zero		1


	//   ....[112]....
        /*07f0*/ 	.word	0x00003770
        /*07f4*/ 	.word	0x000000ff
        /*07f8*/ 	.word	0x000001c0
        /*07fc*/ 	.short	0x0106
        /*07fe*/ 	.byte	0x04
	.zero		1


	//   ....[113]....
        /*0800*/ 	.word	0x000037b0
        /*0804*/ 	.word	0x00000000
        /*0808*/ 	.word	0x000001c0
        /*080c*/ 	.short	0x010a
        /*080e*/ 	.byte	0xff
	.zero		1


	//   ....[114]....
        /*0810*/ 	.word	0x00003c80
        /*0814*/ 	.word	0x00000000
        /*0818*/ 	.word	0x000001b0
        /*081c*/ 	.short	0x010a
        /*081e*/ 	.byte	0xff
	.zero		1


	//   ....[115]....
        /*0820*/ 	.word	0x00003d80
        /*0824*/ 	.word	0x00000003
        /*0828*/ 	.word	0x00000000
        /*082c*/ 	.short	0x0101
        /*082e*/ 	.byte	0xff
	.zero		1


	//   ....[116]....
        /*0830*/ 	.word	0x00003d90
        /*0834*/ 	.word	0x000000ff
        /*0838*/ 	.word	0x00000000
        /*083c*/ 	.short	0x010a
        /*083e*/ 	.byte	0x04
	.zero		1


	//   ....[117]....
        /*0840*/ 	.word	0x00003db0
        /*0844*/ 	.word	0x000000ff
        /*0848*/ 	.word	0x000001f0
        /*084c*/ 	.short	0x010a
        /*084e*/ 	.byte	0x09
	.zero		1


	//   ....[118]....
        /*0850*/ 	.word	0x00003e90
        /*0854*/ 	.word	0x000000ff
        /*0858*/ 	.word	0x00000000
        /*085c*/ 	.short	0x010a
        /*085e*/ 	.byte	0x07
	.zero		1


	//   ....[119]....
        /*0860*/ 	.word	0x00003f90
        /*0864*/ 	.word	0x000000ff
        /*0868*/ 	.word	0x00000000
        /*086c*/ 	.short	0x010a
        /*086e*/ 	.byte	0x04
	.zero		1


	//   ....[120]....
        /*0870*/ 	.word	0x00004180
        /*0874*/ 	.word	0x000000ff
        /*0878*/ 	.word	0x00000000
        /*087c*/ 	.short	0x010a
        /*087e*/ 	.byte	0x05
	.zero		1


	//   ....[121]....
        /*0880*/ 	.word	0x00004210
        /*0884*/ 	.word	0x000000ff
        /*0888*/ 	.word	0x00000000
        /*088c*/ 	.short	0x010a
        /*088e*/ 	.byte	0x05
	.zero		1


	//   ....[122]....
        /*0890*/ 	.word	0x000042a0
        /*0894*/ 	.word	0x000000ff
        /*0898*/ 	.word	0x00000000
        /*089c*/ 	.short	0x010a
        /*089e*/ 	.byte	0x05
	.zero		1


	//   ....[123]....
        /*08a0*/ 	.word	0x00004330
        /*08a4*/ 	.word	0x000000ff
        /*08a8*/ 	.word	0x00000000
        /*08ac*/ 	.short	0x010a
        /*08ae*/ 	.byte	0x07
	.zero		1


	//   ....[124]....
        /*08b0*/ 	.word	0x00004790
        /*08b4*/ 	.word	0x00000000
        /*08b8*/ 	.word	0x000001b0
        /*08bc*/ 	.short	0x010a
        /*08be*/ 	.byte	0xff
	.zero		1


	//   ....[125]....
        /*08c0*/ 	.word	0x00004850
        /*08c4*/ 	.word	0x00000000
        /*08c8*/ 	.word	0x00000000
        /*08cc*/ 	.short	0x0101
        /*08ce*/ 	.byte	0xff
	.zero		1


	//   ....[126]....
        /*08d0*/ 	.word	0x00004b70
        /*08d4*/ 	.word	0x000000ff
        /*08d8*/ 	.word	0x000001a8
        /*08dc*/ 	.short	0x010a
        /*08de*/ 	.byte	0x07
	.zero		1


	//   ....[127]....
        /*08e0*/ 	.word	0x00004d60
        /*08e4*/ 	.word	0x000000ff
        /*08e8*/ 	.word	0x00000190
        /*08ec*/ 	.short	0x010a
        /*08ee*/ 	.byte	0x07
	.zero		1


	//   ....[128]....
        /*08f0*/ 	.word	0x00004f30
        /*08f4*/ 	.word	0x000000ff
        /*08f8*/ 	.word	0x00000180
        /*08fc*/ 	.short	0x010b
        /*08fe*/ 	.byte	0x07
	.zero		1


	//   ....[129]....
        /*0900*/ 	.word	0x00004fa0
        /*0904*/ 	.word	0x000000ff
        /*0908*/ 	.word	0x00000000
        /*090c*/ 	.short	0x0101
        /*090e*/ 	.byte	0x08
	.zero		1


	//   ....[130]....
        /*0910*/ 	.word	0x00004fd0
        /*0914*/ 	.word	0x000000ff
        /*0918*/ 	.word	0x00000198
        /*091c*/ 	.short	0x010a
        /*091e*/ 	.byte	0x07
	.zero		1


	//   ....[131]....
        /*0920*/ 	.word	0x000051e0
        /*0924*/ 	.word	0x000000ff
        /*0928*/ 	.word	0x00000188
        /*092c*/ 	.short	0x010b
        /*092e*/ 	.byte	0x07
	.zero		1


	//   ....[132]....
        /*0930*/ 	.word	0x00005200
        /*0934*/ 	.word	0x000000ff
        /*0938*/ 	.word	0x00000000
        /*093c*/ 	.short	0x0101
        /*093e*/ 	.byte	0x0d
	.zero		1


	//   ....[133]....
        /*0940*/ 	.word	0x00005230
        /*0944*/ 	.word	0x000000ff
        /*0948*/ 	.word	0x00000190
        /*094c*/ 	.short	0x010a
        /*094e*/ 	.byte	0x07
	.zero		1


	//   ....[134]....
        /*0950*/ 	.word	0x00005270
        /*0954*/ 	.word	0x00000000
        /*0958*/ 	.word	0x00000198
        /*095c*/ 	.short	0x010a
        /*095e*/ 	.byte	0xff
	.zero		1


	//   ....[135]....
        /*0960*/ 	.word	0x000055a0
        /*0964*/ 	.word	0x00000000
        /*0968*/ 	.word	0x000001b0
        /*096c*/ 	.short	0x010a
        /*096e*/ 	.byte	0xff
	.zero		1


	//   ....[136]....
        /*0970*/ 	.word	0x000056b0
        /*0974*/ 	.word	0x00000000
        /*0978*/ 	.word	0x00000000
        /*097c*/ 	.short	0x0101
        /*097e*/ 	.byte	0xff
	.zero		1


	//   ....[137]....
        /*0980*/ 	.word	0x00006110
        /*0984*/ 	.word	0x00000003
        /*0988*/ 	.word	0x00000180
        /*098c*/ 	.short	0x010a
        /*098e*/ 	.byte	0xff
	.zero		1


	//   ....[138]....
        /*0990*/ 	.word	0x00006150
        /*0994*/ 	.word	0x000000cf
        /*0998*/ 	.word	0x000001d0
        /*099c*/ 	.short	0x010a
        /*099e*/ 	.byte	0xff
	.zero		1


	//   ....[139]....
        /*09a0*/ 	.word	0x00006280
        /*09a4*/ 	.word	0x00000003
        /*09a8*/ 	.word	0x00000180
        /*09ac*/ 	.short	0x010a
        /*09ae*/ 	.byte	0xff
	.zero		1


	//   ....[140]....
        /*09b0*/ 	.word	0x000063e0
        /*09b4*/ 	.word	0x00000000
        /*09b8*/ 	.word	0x00000000
        /*09bc*/ 	.short	0x0101
        /*09be*/ 	.byte	0xff
	.zero		1


	//   ....[141]....
        /*09c0*/ 	.word	0x00006440
        /*09c4*/ 	.word	0x000000cf
        /*09c8*/ 	.word	0x000001d0
        /*09cc*/ 	.short	0x010a
        /*09ce*/ 	.byte	0xff
	.zero		1


	//   ....[142]....
        /*09d0*/ 	.word	0x000077f0
        /*09d4*/ 	.word	0x000000d2
        /*09d8*/ 	.word	0x00000180
        /*09dc*/ 	.short	0x010a
        /*09de*/ 	.byte	0xff
	.zero		1


	//   ....[143]....
        /*09e0*/ 	.word	0x000078c0
        /*09e4*/ 	.word	0x000000d2
        /*09e8*/ 	.word	0x00000180
        /*09ec*/ 	.short	0x010a
        /*09ee*/ 	.byte	0xff
	.zero		1


	//   ....[144]....
        /*09f0*/ 	.word	0x00007a00
        /*09f4*/ 	.word	0x00000003
        /*09f8*/ 	.word	0x00000000
        /*09fc*/ 	.short	0x0101
        /*09fe*/ 	.byte	0xff
	.zero		1


	//   ....[145]....
        /*0a00*/ 	.word	0x00007f10
        /*0a04*/ 	.word	0x000000ff
        /*0a08*/ 	.word	0x00000000
        /*0a0c*/ 	.short	0x0101
        /*0a0e*/ 	.byte	0x05
	.zero		1


	//   ....[146]....
        /*0a10*/ 	.word	0x00008e90
        /*0a14*/ 	.word	0x00000003
        /*0a18*/ 	.word	0x00000220
        /*0a1c*/ 	.short	0x010a
        /*0a1e*/ 	.byte	0xff
	.zero		1


	//   ....[147]....
        /*0a20*/ 	.word	0x00008ef0
        /*0a24*/ 	.word	0x00000002
        /*0a28*/ 	.word	0x000000c0
        /*0a2c*/ 	.short	0x010a
        /*0a2e*/ 	.byte	0xff
	.zero		1


	//   ....[148]....
        /*0a30*/ 	.word	0x00008f50
        /*0a34*/ 	.word	0x00000002
        /*0a38*/ 	.word	0x000000c0
        /*0a3c*/ 	.short	0x010a
        /*0a3e*/ 	.byte	0xff
	.zero		1


	//   ....[149]....
        /*0a40*/ 	.word	0x00008fa0
        /*0a44*/ 	.word	0x00000002
        /*0a48*/ 	.word	0x000001b0
        /*0a4c*/ 	.short	0x010a
        /*0a4e*/ 	.byte	0xff
	.zero		1


	//   ....[150]....
        /*0a50*/ 	.word	0x00009000
        /*0a54*/ 	.word	0x00000000
        /*0a58*/ 	.word	0x00000000
        /*0a5c*/ 	.short	0x010a
        /*0a5e*/ 	.byte	0xff
	.zero		1


	//   ....[151]....
        /*0a60*/ 	.word	0x00009060
        /*0a64*/ 	.word	0x00000000
        /*0a68*/ 	.word	0x00000000
        /*0a6c*/ 	.short	0x010a
        /*0a6e*/ 	.byte	0xff
	.zero		1


	//   ....[152]....
        /*0a70*/ 	.word	0x000090c0
        /*0a74*/ 	.word	0x00000000
        /*0a78*/ 	.word	0x00000000
        /*0a7c*/ 	.short	0x010a
        /*0a7e*/ 	.byte	0xff
	.zero		1


	//   ....[153]....
        /*0a80*/ 	.word	0x00009120
        /*0a84*/ 	.word	0x00000000
        /*0a88*/ 	.word	0x00000000
        /*0a8c*/ 	.short	0x010a
        /*0a8e*/ 	.byte	0xff
	.zero		1


	//   ....[154]....
        /*0a90*/ 	.word	0x00009180
        /*0a94*/ 	.word	0x00000000
        /*0a98*/ 	.word	0x00000000
        /*0a9c*/ 	.short	0x010a
        /*0a9e*/ 	.byte	0xff
	.zero		1


	//   ....[155]....
        /*0aa0*/ 	.word	0x000091e0
        /*0aa4*/ 	.word	0x00000000
        /*0aa8*/ 	.word	0x00000000
        /*0aac*/ 	.short	0x010a
        /*0aae*/ 	.byte	0xff
	.zero		1


	//   ....[156]....
        /*0ab0*/ 	.word	0x00009240
        /*0ab4*/ 	.word	0x00000000
        /*0ab8*/ 	.word	0x00000000
        /*0abc*/ 	.short	0x010a
        /*0abe*/ 	.byte	0xff
	.zero		1


	//   ....[157]....
        /*0ac0*/ 	.word	0x000092a0
        /*0ac4*/ 	.word	0x00000000
        /*0ac8*/ 	.word	0x00000000
        /*0acc*/ 	.short	0x010a
        /*0ace*/ 	.byte	0xff
	.zero		1


	//   ....[158]....
        /*0ad0*/ 	.word	0x00009300
        /*0ad4*/ 	.word	0x00000000
        /*0ad8*/ 	.word	0x00000000
        /*0adc*/ 	.short	0x010a
        /*0ade*/ 	.byte	0xff
	.zero		1


	//   ....[159]....
        /*0ae0*/ 	.word	0x00009360
        /*0ae4*/ 	.word	0x00000000
        /*0ae8*/ 	.word	0x00000000
        /*0aec*/ 	.short	0x010a
        /*0aee*/ 	.byte	0xff
	.zero		1


	//   ....[160]....
        /*0af0*/ 	.word	0x000093c0
        /*0af4*/ 	.word	0x00000000
        /*0af8*/ 	.word	0x00000000
        /*0afc*/ 	.short	0x010a
        /*0afe*/ 	.byte	0xff
	.zero		1


	//   ....[161]....
        /*0b00*/ 	.word	0x00009420
        /*0b04*/ 	.word	0x00000000
        /*0b08*/ 	.word	0x00000000
        /*0b0c*/ 	.short	0x010a
        /*0b0e*/ 	.byte	0xff
	.zero		1


	//   ....[162]....
        /*0b10*/ 	.word	0x00009480
        /*0b14*/ 	.word	0x00000000
        /*0b18*/ 	.word	0x00000000
        /*0b1c*/ 	.short	0x010a
        /*0b1e*/ 	.byte	0xff
	.zero		1


	//   ....[163]....
        /*0b20*/ 	.word	0x000094e0
        /*0b24*/ 	.word	0x00000000
        /*0b28*/ 	.word	0x00000000
        /*0b2c*/ 	.short	0x010a
        /*0b2e*/ 	.byte	0xff
	.zero		1


	//   ....[164]....
        /*0b30*/ 	.word	0x00009540
        /*0b34*/ 	.word	0x00000000
        /*0b38*/ 	.word	0x00000000
        /*0b3c*/ 	.short	0x010a
        /*0b3e*/ 	.byte	0xff
	.zero		1


	//   ....[165]....
        /*0b40*/ 	.word	0x000095a0
        /*0b44*/ 	.word	0x00000000
        /*0b48*/ 	.word	0x00000000
        /*0b4c*/ 	.short	0x010a
        /*0b4e*/ 	.byte	0xff
	.zero		1


	//   ....[166]....
        /*0b50*/ 	.word	0x00009600
        /*0b54*/ 	.word	0x00000000
        /*0b58*/ 	.word	0x00000000
        /*0b5c*/ 	.short	0x010a
        /*0b5e*/ 	.byte	0xff
	.zero		1


	//   ....[167]....
        /*0b60*/ 	.word	0x00009660
        /*0b64*/ 	.word	0x00000000
        /*0b68*/ 	.word	0x00000000
        /*0b6c*/ 	.short	0x010a
        /*0b6e*/ 	.byte	0xff
	.zero		1


	//   ....[168]....
        /*0b70*/ 	.word	0x000096c0
        /*0b74*/ 	.word	0x00000000
        /*0b78*/ 	.word	0x00000000
        /*0b7c*/ 	.short	0x010a
        /*0b7e*/ 	.byte	0xff
	.zero		1


	//   ....[169]....
        /*0b80*/ 	.word	0x00009720
        /*0b84*/ 	.word	0x00000000
        /*0b88*/ 	.word	0x00000000
        /*0b8c*/ 	.short	0x010a
        /*0b8e*/ 	.byte	0xff
	.zero		1


	//   ....[170]....
        /*0b90*/ 	.word	0x00009780
        /*0b94*/ 	.word	0x00000000
        /*0b98*/ 	.word	0x00000000
        /*0b9c*/ 	.short	0x010a
        /*0b9e*/ 	.byte	0xff
	.zero		1


	//   ....[171]....
        /*0ba0*/ 	.word	0x000097e0
        /*0ba4*/ 	.word	0x00000000
        /*0ba8*/ 	.word	0x00000000
        /*0bac*/ 	.short	0x010a
        /*0bae*/ 	.byte	0xff
	.zero		1


	//   ....[172]....
        /*0bb0*/ 	.word	0x00009840
        /*0bb4*/ 	.word	0x00000000
        /*0bb8*/ 	.word	0x00000000
        /*0bbc*/ 	.short	0x010a
        /*0bbe*/ 	.byte	0xff
	.zero		1


	//   ....[173]....
        /*0bc0*/ 	.word	0x00009890
        /*0bc4*/ 	.word	0x00000000
        /*0bc8*/ 	.word	0x00000210
        /*0bcc*/ 	.short	0x010a
        /*0bce*/ 	.byte	0xff
	.zero		1


	//   ....[174]....
        /*0bd0*/ 	.word	0x000098f0
        /*0bd4*/ 	.word	0x00000000
        /*0bd8*/ 	.word	0x000001c0
        /*0bdc*/ 	.short	0x010a
        /*0bde*/ 	.byte	0xff
	.zero		1


	//   ....[175]....
        /*0be0*/ 	.word	0x00009940
        /*0be4*/ 	.word	0x00000000
        /*0be8*/ 	.word	0x000001b0
        /*0bec*/ 	.short	0x010a
        /*0bee*/ 	.byte	0xff
	.zero		1


	//   ....[176]....
        /*0bf0*/ 	.word	0x000099a0
        /*0bf4*/ 	.word	0x00000000
        /*0bf8*/ 	.word	0x000001c0
        /*0bfc*/ 	.short	0x010a
        /*0bfe*/ 	.byte	0xff
	.zero		1


	//   ....[177]....
        /*0c00*/ 	.word	0x000099f0
        /*0c04*/ 	.word	0x00000000
        /*0c08*/ 	.word	0x000001b0
        /*0c0c*/ 	.short	0x010a
        /*0c0e*/ 	.byte	0xff
	.zero		1


	//   ....[178]....
        /*0c10*/ 	.word	0x00009a50
        /*0c14*/ 	.word	0x00000003
        /*0c18*/ 	.word	0x000001f0
        /*0c1c*/ 	.short	0x010a
        /*0c1e*/ 	.byte	0xff
	.zero		1


	//   ....[179]....
        /*0c20*/ 	.word	0x00009ab0
        /*0c24*/ 	.word	0x00000000
        /*0c28*/ 	.word	0x00000000
        /*0c2c*/ 	.short	0x010a
        /*0c2e*/ 	.byte	0xff
	.zero		1


	//   ....[180]....
        /*0c30*/ 	.word	0x00009b10
        /*0c34*/ 	.word	0x00000000
        /*0c38*/ 	.word	0x00000000
        /*0c3c*/ 	.short	0x010a
        /*0c3e*/ 	.byte	0xff
	.zero		1


	//   ....[181]....
        /*0c40*/ 	.word	0x00009b70
        /*0c44*/ 	.word	0x00000000
        /*0c48*/ 	.word	0x00000000
        /*0c4c*/ 	.short	0x010a
        /*0c4e*/ 	.byte	0xff
	.zero		1


	//   ....[182]....
        /*0c50*/ 	.word	0x00009bd0
        /*0c54*/ 	.word	0x00000000
        /*0c58*/ 	.word	0x00000000
        /*0c5c*/ 	.short	0x010a
        /*0c5e*/ 	.byte	0xff
	.zero		1


	//   ....[183]....
        /*0c60*/ 	.word	0x00009c30
        /*0c64*/ 	.word	0x00000000
        /*0c68*/ 	.word	0x00000000
        /*0c6c*/ 	.short	0x010a
        /*0c6e*/ 	.byte	0xff
	.zero		1


	//   ....[184]....
        /*0c70*/ 	.word	0x00009c80
        /*0c74*/ 	.word	0x00000000
        /*0c78*/ 	.word	0x000001b0
        /*0c7c*/ 	.short	0x010a
        /*0c7e*/ 	.byte	0xff
	.zero		1


	//   ....[185]....
        /*0c80*/ 	.word	0x00009ce0
        /*0c84*/ 	.word	0x00000000
        /*0c88*/ 	.word	0x000001a8
        /*0c8c*/ 	.short	0x010a
        /*0c8e*/ 	.byte	0xff
	.zero		1


	//   ....[186]....
        /*0c90*/ 	.word	0x00009d40
        /*0c94*/ 	.word	0x00000003
        /*0c98*/ 	.word	0x00000190
        /*0c9c*/ 	.short	0x010a
        /*0c9e*/ 	.byte	0xff
	.zero		1


	//   ....[187]....
        /*0ca0*/ 	.word	0x00009da0
        /*0ca4*/ 	.word	0x00000003
        /*0ca8*/ 	.word	0x00000198
        /*0cac*/ 	.short	0x010a
        /*0cae*/ 	.byte	0xff
	.zero		1


	//   ....[188]....
        /*0cb0*/ 	.word	0x00009e00
        /*0cb4*/ 	.word	0x00000000
        /*0cb8*/ 	.word	0x00000190
        /*0cbc*/ 	.short	0x010a
        /*0cbe*/ 	.byte	0xff
	.zero		1


	//   ....[189]....
        /*0cc0*/ 	.word	0x00009e50
        /*0cc4*/ 	.word	0x00000000
        /*0cc8*/ 	.word	0x000001b0
        /*0ccc*/ 	.short	0x010a
        /*0cce*/ 	.byte	0xff
	.zero		1


	//   ....[190]....
        /*0cd0*/ 	.word	0x00009ea0
        /*0cd4*/ 	.word	0x00000003
        /*0cd8*/ 	.word	0x00000180
        /*0cdc*/ 	.short	0x010a
        /*0cde*/ 	.byte	0xff
	.zero		1


	//   ....[191]....
        /*0ce0*/ 	.word	0x00009ef0
        /*0ce4*/ 	.word	0x000000cf
        /*0ce8*/ 	.word	0x000001d0
        /*0cec*/ 	.short	0x010a
        /*0cee*/ 	.byte	0xff
	.zero		1


	//   ....[192]....
        /*0cf0*/ 	.word	0x00009f40
        /*0cf4*/ 	.word	0x000000d2
        /*0cf8*/ 	.word	0x00000180
        /*0cfc*/ 	.short	0x010a
        /*0cfe*/ 	.byte	0xff
	.zero		1


	//----- nvinfo : EIATTR_NUM_MBARRIERS
	.align		4
.L_47:
        /*0d00*/ 	.byte	0x03, 0x38
        /*0d02*/ 	.short	0x0046


	//----- nvinfo : EIATTR_EXIT_INSTR_OFFSETS
	.align		4
        /*0d04*/ 	.byte	0x04, 0x1c
        /*0d06*/ 	.short	(.L_49 - .L_48)


	//   ....[0]....
.L_48:
        /*0d08*/ 	.word	0x00003290


	//   ....[1]....
        /*0d0c*/ 	.word	0x00003780


	//   ....[2]....
        /*0d10*/ 	.word	0x000037e0


	//   ....[3]....
        /*0d14*/ 	.word	0x00004590


	//   ....[4]....
        /*0d18*/ 	.word	0x000052a0


	//   ....[5]....
        /*0d1c*/ 	.word	0x000052e0


	//   ....[6]....
        /*0d20*/ 	.word	0x00008e80


	//----- nvinfo : EIATTR_MAX_THREADS
	.align		4
.L_49:
        /*0d24*/ 	.byte	0x04, 0x05
        /*0d26*/ 	.short	(.L_51 - .L_50)
.L_50:
        /*0d28*/ 	.word	0x00000100
        /*0d2c*/ 	.word	0x00000001
        /*0d30*/ 	.word	0x00000001


	//----- nvinfo : EIATTR_CRS_STACK_SIZE
	.align		4
.L_51:
        /*0d34*/ 	.byte	0x04, 0x1e
        /*0d36*/ 	.short	(.L_53 - .L_52)
.L_52:
        /*0d38*/ 	.word	0x00000000


	//----- nvinfo : EIATTR_CBANK_PARAM_SIZE
	.align		4
.L_53:
        /*0d3c*/ 	.byte	0x03, 0x19
        /*0d3e*/ 	.short	0x0800


	//----- nvinfo : EIATTR_PARAM_CBANK
	.align		4
        /*0d40*/ 	.byte	0x04, 0x0a
        /*0d42*/ 	.short	(.L_55 - .L_54)
	.align		4
.L_54:
        /*0d44*/ 	.word	index@(.nv.constant0._ZN7cutlass13device_kernelINS_4gemm6kernel13GemmUniversalIN4cute5tupleIJiiiiEEENS1_10collective13CollectiveMmaINS1_35MainloopSm100TmaUmmaWarpSpecializedILi24ELi2ELi4ENS5_IJNS4_1CILi1EEESB_SB_EEEEENS5_IJNSA_ILi128EEESE_NSA_ILi32EEEEEENS_12float_e4m3_tENS5_IJlSB_lEEENS_12float_e5m2_tENS5_IJSB_llEEENS4_8TiledMMAINS4_8MMA_AtomIJNS4_10MMA_TraitsINS4_19SM100_MMA_F8F6F4_SSEJSH_SJ_fSE_SE_NS4_17integral_constantINS4_4UMMA5MajorELSR_0EEENSP_ISR_LSR_1EEENSP_INSQ_7ScaleInELSU_0EEESV_EEEEEENS4_6LayoutISC_NS5_IJNSA_ILi0EEESZ_SZ_EEEEENS5_IJNS4_10UnderscoreES12_S12_EEEEENS4_13SM90_TMA_LOADENS4_14ComposedLayoutINS4_7SwizzleILi1ELi4ELi3EEENS4_18smem_ptr_flag_bitsILi8EEENSY_INS5_IJNSA_ILi8EEESF_EEENS5_IJSF_SB_EEEEEEEvNS4_8identityES15_NS16_INS17_ILi3ELi4ELi3EEES1A_NSY_INS5_IJSE_S1B_EEENS5_IJSB_SE_EEEEEEEvS1G_EENS_8epilogue10collective18CollectiveEpilogueINS1N_23Sm100TmaWarpSpecializedILi2ELi2ELi64ELb0ELb0EEEJSG_NS5_IJNSY_ISE_SB_EENSY_INSA_ILi64EEESB_EEEEESH_SI_SH_SI_NS1N_6fusion15FusionCallbacksIS1R_NS1W_17LinearCombinationISH_fSH_fLNS_15FloatRoundStyleE2EEESG_S1V_JEEENS4_5SM1004TMEM4LOAD26SM100_TMEM_LOAD_32dp32b64xES15_NS16_INS17_ILi2ELi4ELi3EEES1A_NSY_INS5_IJS1B_S1T_EEENS5_IJS1T_SB_EEEEEEENS4_39AutoVectorizingCopyWithAssumedAlignmentILi128EEENS4_14SM90_TMA_STOREES2A_S2C_S2C_EEEvvEEEEvNT_6ParamsE)
        /*0d48*/ 	.short	0x0380
        /*0d4a*/ 	.short	0x0800


	//----- nvinfo : EIATTR_SW_WAR
	.align		4
.L_55:
        /*0d4c*/ 	.byte	0x04, 0x36
        /*0d4e*/ 	.short	(.L_57 - .L_56)
.L_56:
        /*0d50*/ 	.word	0x00000008
.L_57:


//--------------------- .nv.callgraph             --------------------------
	.section	.nv.callgraph,"",@"SHT_CUDA_CALLGRAPH"
	.align	4
	.sectionentsize	8
	.align		4
        /*0000*/ 	.word	0x00000000
	.align		4
        /*0004*/ 	.word	0xffffffff
	.align		4
        /*0008*/ 	.word	index@(_ZN7cutlass13device_kernelINS_4gemm6kernel13GemmUniversalIN4cute5tupleIJiiiiEEENS1_10collective13CollectiveMmaINS1_35MainloopSm100TmaUmmaWarpSpecializedILi24ELi2ELi4ENS5_IJNS4_1CILi1EEESB_SB_EEEEENS5_IJNSA_ILi128EEESE_NSA_ILi32EEEEEENS_12float_e4m3_tENS5_IJlSB_lEEENS_12float_e5m2_tENS5_IJSB_llEEENS4_8TiledMMAINS4_8MMA_AtomIJNS4_10MMA_TraitsINS4_19SM100_MMA_F8F6F4_SSEJSH_SJ_fSE_SE_NS4_17integral_constantINS4_4UMMA5MajorELSR_0EEENSP_ISR_LSR_1EEENSP_INSQ_7ScaleInELSU_0EEESV_EEEEEENS4_6LayoutISC_NS5_IJNSA_ILi0EEESZ_SZ_EEEEENS5_IJNS4_10UnderscoreES12_S12_EEEEENS4_13SM90_TMA_LOADENS4_14ComposedLayoutINS4_7SwizzleILi1ELi4ELi3EEENS4_18smem_ptr_flag_bitsILi8EEENSY_INS5_IJNSA_ILi8EEESF_EEENS5_IJSF_SB_EEEEEEEvNS4_8identityES15_NS16_INS17_ILi3ELi4ELi3EEES1A_NSY_INS5_IJSE_S1B_EEENS5_IJSB_SE_EEEEEEEvS1G_EENS_8epilogue10collective18CollectiveEpilogueINS1N_23Sm100TmaWarpSpecializedILi2ELi2ELi64ELb0ELb0EEEJSG_NS5_IJNSY_ISE_SB_EENSY_INSA_ILi64EEESB_EEEEESH_SI_SH_SI_NS1N_6fusion15FusionCallbacksIS1R_NS1W_17LinearCombinationISH_fSH_fLNS_15FloatRoundStyleE2EEESG_S1V_JEEENS4_5SM1004TMEM4LOAD26SM100_TMEM_LOAD_32dp32b64xES15_NS16_INS17_ILi2ELi4ELi3EEES1A_NSY_INS5_IJS1B_S1T_EEENS5_IJS1T_SB_EEEEEEENS4_39AutoVectorizingCopyWithAssumedAlignmentILi128EEENS4_14SM90_TMA_STOREES2A_S2C_S2C_EEEvvEEEEvNT_6ParamsE)
	.align		4
        /*000c*/ 	.word	index@(__assertfail)
	.align		4
        /*0010*/ 	.word	0x00000000
	.align		4
        /*0014*/ 	.word	0xfffffffe
	.align		4
        /*0018*/ 	.word	0x00000000
	.align		4
        /*001c*/ 	.word	0xfffffffd
	.align		4
        /*0020*/ 	.word	0x00000000
	.align		4
        /*0024*/ 	.word	0xfffffffc


//--------------------- .nv.constant4             --------------------------
	.section	.nv.constant4,"a",@progbits
	.align	8
	.align		8
.nv.constant4:
        /*0000*/ 	.dword	__assertfail
	.align		8
        /*0008*/ 	.dword	__unnamed_1
	.align		8
        /*0010*/ 	.dword	__unnamed_2
	.align		8
        /*0018*/ 	.dword	_ZN40_INTERNAL_07ae7c1b_4_k_cu_c832777d_379194cuda3std3__45__cpo5beginE
	.align		8
        /*0020*/ 	.dword	_ZN40_INTERNAL_07ae7c1b_4_k_cu_c832777d_379194cuda3std3__45__cpo3endE
	.align		8
        /*0028*/ 	.dword	_ZN40_INTERNAL_07ae7c1b_4_k_cu_c832777d_379194cuda3std3__45__cpo6cbeginE
	.align		8
        /*0030*/ 	.dword	_ZN40_INTERNAL_07ae7c1b_4_k_cu_c832777d_379194cuda3std3__45__cpo4cendE
	.align		8
        /*0038*/ 	.dword	_ZN40_INTERNAL_07ae7c1b_4_k_cu_c832777d_379194cuda3std3__442_GLOBAL__N__07ae7c1b_4_k_cu_c832777d_379196ignoreE
	.align		8
        /*0040*/ 	.dword	_ZN40_INTERNAL_07ae7c1b_4_k_cu_c832777d_379194cuda3std3__419piecewise_constructE
	.align		8
        /*0048*/ 	.dword	_ZN40_INTERNAL_07ae7c1b_4_k_cu_c832777d_379194cuda3std3__48in_placeE
	.align		8
        /*0050*/ 	.dword	_ZN40_INTERNAL_07ae7c1b_4_k_cu_c832777d_379194cuda3std6ranges3__45__cpo4swapE
	.align		8
        /*0058*/ 	.dword	_ZN40_INTERNAL_07ae7c1b_4_k_cu_c832777d_379194cuda3std6ranges3__45__cpo9iter_moveE
	.align		8
        /*0060*/ 	.dword	_ZN40_INTERNAL_07ae7c1b_4_k_cu_c832777d_379194cute7productE
	.align		8
        /*0068*/ 	.dword	_ZN40_INTERNAL_07ae7c1b_4_k_cu_c832777d_379194cute1_E
	.align		8
        /*0070*/ 	.dword	$str$25
	.align		8
        /*0078*/ 	.dword	$str$26
	.align		8
        /*0080*/ 	.dword	$str$27
	.align		8
        /*0088*/ 	.dword	$str$28


//--------------------- .text._ZN7cutlass13device_kernelINS_4gemm6kernel13GemmUniversalIN4cute5tupleIJiiiiEEENS1_10collective13CollectiveMmaINS1_35MainloopSm100TmaUmmaWarpSpecializedILi24ELi2ELi4ENS5_IJNS4_1CILi1EEESB_SB_EEEEENS5_IJNSA_ILi128EEESE_NSA_ILi32EEEEEENS_12float_e4m3_tENS5_IJlSB_lEEENS_12float_e5m2_tENS5_IJSB_llEEENS4_8TiledMMAINS4_8MMA_AtomIJNS4_10MMA_TraitsINS4_19SM100_MMA_F8F6F4_SSEJSH_SJ_fSE_SE_NS4_17integral_constantINS4_4UMMA5MajorELSR_0EEENSP_ISR_LSR_1EEENSP_INSQ_7ScaleInELSU_0EEESV_EEEEEENS4_6LayoutISC_NS5_IJNSA_ILi0EEESZ_SZ_EEEEENS5_IJNS4_10UnderscoreES12_S12_EEEEENS4_13SM90_TMA_LOADENS4_14ComposedLayoutINS4_7SwizzleILi1ELi4ELi3EEENS4_18smem_ptr_flag_bitsILi8EEENSY_INS5_IJNSA_ILi8EEESF_EEENS5_IJSF_SB_EEEEEEEvNS4_8identityES15_NS16_INS17_ILi3ELi4ELi3EEES1A_NSY_INS5_IJSE_S1B_EEENS5_IJSB_SE_EEEEEEEvS1G_EENS_8epilogue10collective18CollectiveEpilogueINS1N_23Sm100TmaWarpSpecializedILi2ELi2ELi64ELb0ELb0EEEJSG_NS5_IJNSY_ISE_SB_EENSY_INSA_ILi64EEESB_EEEEESH_SI_SH_SI_NS1N_6fusion15FusionCallbacksIS1R_NS1W_17LinearCombinationISH_fSH_fLNS_15FloatRoundStyleE2EEESG_S1V_JEEENS4_5SM1004TMEM4LOAD26SM100_TMEM_LOAD_32dp32b64xES15_NS16_INS17_ILi2ELi4ELi3EEES1A_NSY_INS5_IJS1B_S1T_EEENS5_IJS1T_SB_EEEEEEENS4_39AutoVectorizingCopyWithAssumedAlignmentILi128EEENS4_14SM90_TMA_STOREES2A_S2C_S2C_EEEvvEEEEvNT_6ParamsE --------------------------
	.section	.text._ZN7cutlass13device_kernelINS_4gemm6kernel13GemmUniversalIN4cute5tupleIJiiiiEEENS1_10collective13CollectiveMmaINS1_35MainloopSm100TmaUmmaWarpSpecializedILi24ELi2ELi4ENS5_IJNS4_1CILi1EEESB_SB_EEEEENS5_IJNSA_ILi128EEESE_NSA_ILi32EEEEEENS_12float_e4m3_tENS5_IJlSB_lEEENS_12float_e5m2_tENS5_IJSB_llEEENS4_8TiledMMAINS4_8MMA_AtomIJNS4_10MMA_TraitsINS4_19SM100_MMA_F8F6F4_SSEJSH_SJ_fSE_SE_NS4_17integral_constantINS4_4UMMA5MajorELSR_0EEENSP_ISR_LSR_1EEENSP_INSQ_7ScaleInELSU_0EEESV_EEEEEENS4_6LayoutISC_NS5_IJNSA_ILi0EEESZ_SZ_EEEEENS5_IJNS4_10UnderscoreES12_S12_EEEEENS4_13SM90_TMA_LOADENS4_14ComposedLayoutINS4_7SwizzleILi1ELi4ELi3EEENS4_18smem_ptr_flag_bitsILi8EEENSY_INS5_IJNSA_ILi8EEESF_EEENS5_IJSF_SB_EEEEEEEvNS4_8identityES15_NS16_INS17_ILi3ELi4ELi3EEES1A_NSY_INS5_IJSE_S1B_EEENS5_IJSB_SE_EEEEEEEvS1G_EENS_8epilogue10collective18CollectiveEpilogueINS1N_23Sm100TmaWarpSpecializedILi2ELi2ELi64ELb0ELb0EEEJSG_NS5_IJNSY_ISE_SB_EENSY_INSA_ILi64EEESB_EEEEESH_SI_SH_SI_NS1N_6fusion15FusionCallbacksIS1R_NS1W_17LinearCombinationISH_fSH_fLNS_15FloatRoundStyleE2EEESG_S1V_JEEENS4_5SM1004TMEM4LOAD26SM100_TMEM_LOAD_32dp32b64xES15_NS16_INS17_ILi2ELi4ELi3EEES1A_NSY_INS5_IJS1B_S1T_EEENS5_IJS1T_SB_EEEEEEENS4_39AutoVectorizingCopyWithAssumedAlignmentILi128EEENS4_14SM90_TMA_STOREES2A_S2C_S2C_EEEvvEEEEvNT_6ParamsE,"ax",@progbits
	.align	128
.text._ZN7cutlass13device_kernelINS_4gemm6kernel13GemmUniversalIN4cute5tupleIJiiiiEEENS1_10collective13CollectiveMmaINS1_35MainloopSm100TmaUmmaWarpSpecializedILi24ELi2ELi4ENS5_IJNS4_1CILi1EEESB_SB_EEEEENS5_IJNSA_ILi128EEESE_NSA_ILi32EEEEEENS_12float_e4m3_tENS5_IJlSB_lEEENS_12float_e5m2_tENS5_IJSB_llEEENS4_8TiledMMAINS4_8MMA_AtomIJNS4_10MMA_TraitsINS4_19SM100_MMA_F8F6F4_SSEJSH_SJ_fSE_SE_NS4_17integral_constantINS4_4UMMA5MajorELSR_0EEENSP_ISR_LSR_1EEENSP_INSQ_7ScaleInELSU_0EEESV_EEEEEENS4_6LayoutISC_NS5_IJNSA_ILi0EEESZ_SZ_EEEEENS5_IJNS4_10UnderscoreES12_S12_EEEEENS4_13SM90_TMA_LOADENS4_14ComposedLayoutINS4_7SwizzleILi1ELi4ELi3EEENS4_18smem_ptr_flag_bitsILi8EEENSY_INS5_IJNSA_ILi8EEESF_EEENS5_IJSF_SB_EEEEEEEvNS4_8identityES15_NS16_INS17_ILi3ELi4ELi3EEES1A_NSY_INS5_IJSE_S1B_EEENS5_IJSB_SE_EEEEEEEvS1G_EENS_8epilogue10collective18CollectiveEpilogueINS1N_23Sm100TmaWarpSpecializedILi2ELi2ELi64ELb0ELb0EEEJSG_NS5_IJNSY_ISE_SB_EENSY_INSA_ILi64EEESB_EEEEESH_SI_SH_SI_NS1N_6fusion15FusionCallbacksIS1R_NS1W_17LinearCombinationISH_fSH_fLNS_15FloatRoundStyleE2EEESG_S1V_JEEENS4_5SM1004TMEM4LOAD26SM100_TMEM_LOAD_32dp32b64xES15_NS16_INS17_ILi2ELi4ELi3EEES1A_NSY_INS5_IJS1B_S1T_EEENS5_IJS1T_SB_EEEEEEENS4_39AutoVectorizingCopyWithAssumedAlignmentILi128EEENS4_14SM90_TMA_STOREES2A_S2C_S2C_EEEvvEEEEvNT_6ParamsE:
        .type           _ZN7cutlass13device_kernelINS_4gemm6kernel13GemmUniversalIN4cute5tupleIJiiiiEEENS1_10collective13CollectiveMmaINS1_35MainloopSm100TmaUmmaWarpSpecializedILi24ELi2ELi4ENS5_IJNS4_1CILi1EEESB_SB_EEEEENS5_IJNSA_ILi128EEESE_NSA_ILi32EEEEEENS_12float_e4m3_tENS5_IJlSB_lEEENS_12float_e5m2_tENS5_IJSB_llEEENS4_8TiledMMAINS4_8MMA_AtomIJNS4_10MMA_TraitsINS4_19SM100_MMA_F8F6F4_SSEJSH_SJ_fSE_SE_NS4_17integral_constantINS4_4UMMA5MajorELSR_0EEENSP_ISR_LSR_1EEENSP_INSQ_7ScaleInELSU_0EEESV_EEEEEENS4_6LayoutISC_NS5_IJNSA_ILi0EEESZ_SZ_EEEEENS5_IJNS4_10UnderscoreES12_S12_EEEEENS4_13SM90_TMA_LOADENS4_14ComposedLayoutINS4_7SwizzleILi1ELi4ELi3EEENS4_18smem_ptr_flag_bitsILi8EEENSY_INS5_IJNSA_ILi8EEESF_EEENS5_IJSF_SB_EEEEEEEvNS4_8identityES15_NS16_INS17_ILi3ELi4ELi3EEES1A_NSY_INS5_IJSE_S1B_EEENS5_IJSB_SE_EEEEEEEvS1G_EENS_8epilogue10collective18CollectiveEpilogueINS1N_23Sm100TmaWarpSpecializedILi2ELi2ELi64ELb0ELb0EEEJSG_NS5_IJNSY_ISE_SB_EENSY_INSA_ILi64EEESB_EEEEESH_SI_SH_SI_NS1N_6fusion15FusionCallbacksIS1R_NS1W_17LinearCombinationISH_fSH_fLNS_15FloatRoundStyleE2EEESG_S1V_JEEENS4_5SM1004TMEM4LOAD26SM100_TMEM_LOAD_32dp32b64xES15_NS16_INS17_ILi2ELi4ELi3EEES1A_NSY_INS5_IJS1B_S1T_EEENS5_IJS1T_SB_EEEEEEENS4_39AutoVectorizingCopyWithAssumedAlignmentILi128EEENS4_14SM90_TMA_STOREES2A_S2C_S2C_EEEvvEEEEvNT_6ParamsE,@function
        .size           _ZN7cutlass13device_kernelINS_4gemm6kernel13GemmUniversalIN4cute5tupleIJiiiiEEENS1_10collective13CollectiveMmaINS1_35MainloopSm100TmaUmmaWarpSpecializedILi24ELi2ELi4ENS5_IJNS4_1CILi1EEESB_SB_EEEEENS5_IJNSA_ILi128EEESE_NSA_ILi32EEEEEENS_12float_e4m3_tENS5_IJlSB_lEEENS_12float_e5m2_tENS5_IJSB_llEEENS4_8TiledMMAINS4_8MMA_AtomIJNS4_10MMA_TraitsINS4_19SM100_MMA_F8F6F4_SSEJSH_SJ_fSE_SE_NS4_17integral_constantINS4_4UMMA5MajorELSR_0EEENSP_ISR_LSR_1EEENSP_INSQ_7ScaleInELSU_0EEESV_EEEEEENS4_6LayoutISC_NS5_IJNSA_ILi0EEESZ_SZ_EEEEENS5_IJNS4_10UnderscoreES12_S12_EEEEENS4_13SM90_TMA_LOADENS4_14ComposedLayoutINS4_7SwizzleILi1ELi4ELi3EEENS4_18smem_ptr_flag_bitsILi8EEENSY_INS5_IJNSA_ILi8EEESF_EEENS5_IJSF_SB_EEEEEEEvNS4_8identityES15_NS16_INS17_ILi3ELi4ELi3EEES1A_NSY_INS5_IJSE_S1B_EEENS5_IJSB_SE_EEEEEEEvS1G_EENS_8epilogue10collective18CollectiveEpilogueINS1N_23Sm100TmaWarpSpecializedILi2ELi2ELi64ELb0ELb0EEEJSG_NS5_IJNSY_ISE_SB_EENSY_INSA_ILi64EEESB_EEEEESH_SI_SH_SI_NS1N_6fusion15FusionCallbacksIS1R_NS1W_17LinearCombinationISH_fSH_fLNS_15FloatRoundStyleE2EEESG_S1V_JEEENS4_5SM1004TMEM4LOAD26SM100_TMEM_LOAD_32dp32b64xES15_NS16_INS17_ILi2ELi4ELi3EEES1A_NSY_INS5_IJS1B_S1T_EEENS5_IJS1T_SB_EEEEEEENS4_39AutoVectorizingCopyWithAssumedAlignmentILi128EEENS4_14SM90_TMA_STOREES2A_S2C_S2C_EEEvvEEEEvNT_6ParamsE,(.L_x_204 - _ZN7cutlass13device_kernelINS_4gemm6kernel13GemmUniversalIN4cute5tupleIJiiiiEEENS1_10collective13CollectiveMmaINS1_35MainloopSm100TmaUmmaWarpSpecializedILi24ELi2ELi4ENS5_IJNS4_1CILi1EEESB_SB_EEEEENS5_IJNSA_ILi128EEESE_NSA_ILi32EEEEEENS_12float_e4m3_tENS5_IJlSB_lEEENS_12float_e5m2_tENS5_IJSB_llEEENS4_8TiledMMAINS4_8MMA_AtomIJNS4_10MMA_TraitsINS4_19SM100_MMA_F8F6F4_SSEJSH_SJ_fSE_SE_NS4_17integral_constantINS4_4UMMA5MajorELSR_0EEENSP_ISR_LSR_1EEENSP_INSQ_7ScaleInELSU_0EEESV_EEEEEENS4_6LayoutISC_NS5_IJNSA_ILi0EEESZ_SZ_EEEEENS5_IJNS4_10UnderscoreES12_S12_EEEEENS4_13SM90_TMA_LOADENS4_14ComposedLayoutINS4_7SwizzleILi1ELi4ELi3EEENS4_18smem_ptr_flag_bitsILi8EEENSY_INS5_IJNSA_ILi8EEESF_EEENS5_IJSF_SB_EEEEEEEvNS4_8identityES15_NS16_INS17_ILi3ELi4ELi3EEES1A_NSY_INS5_IJSE_S1B_EEENS5_IJSB_SE_EEEEEEEvS1G_EENS_8epilogue10collective18CollectiveEpilogueINS1N_23Sm100TmaWarpSpecializedILi2ELi2ELi64ELb0ELb0EEEJSG_NS5_IJNSY_ISE_SB_EENSY_INSA_ILi64EEESB_EEEEESH_SI_SH_SI_NS1N_6fusion15FusionCallbacksIS1R_NS1W_17LinearCombinationISH_fSH_fLNS_15FloatRoundStyleE2EEESG_S1V_JEEENS4_5SM1004TMEM4LOAD26SM100_TMEM_LOAD_32dp32b64xES15_NS16_INS17_ILi2ELi4ELi3EEES1A_NSY_INS5_IJS1B_S1T_EEENS5_IJS1T_SB_EEEEEEENS4_39AutoVectorizingCopyWithAssumedAlignmentILi128EEENS4_14SM90_TMA_STOREES2A_S2C_S2C_EEEvvEEEEvNT_6ParamsE)
        .other          _ZN7cutlass13device_kernelINS_4gemm6kernel13GemmUniversalIN4cute5tupleIJiiiiEEENS1_10collective13CollectiveMmaINS1_35MainloopSm100TmaUmmaWarpSpecializedILi24ELi2ELi4ENS5_IJNS4_1CILi1EEESB_SB_EEEEENS5_IJNSA_ILi128EEESE_NSA_ILi32EEEEEENS_12float_e4m3_tENS5_IJlSB_lEEENS_12float_e5m2_tENS5_IJSB_llEEENS4_8TiledMMAINS4_8MMA_AtomIJNS4_10MMA_TraitsINS4_19SM100_MMA_F8F6F4_SSEJSH_SJ_fSE_SE_NS4_17integral_constantINS4_4UMMA5MajorELSR_0EEENSP_ISR_LSR_1EEENSP_INSQ_7ScaleInELSU_0EEESV_EEEEEENS4_6LayoutISC_NS5_IJNSA_ILi0EEESZ_SZ_EEEEENS5_IJNS4_10UnderscoreES12_S12_EEEEENS4_13SM90_TMA_LOADENS4_14ComposedLayoutINS4_7SwizzleILi1ELi4ELi3EEENS4_18smem_ptr_flag_bitsILi8EEENSY_INS5_IJNSA_ILi8EEESF_EEENS5_IJSF_SB_EEEEEEEvNS4_8identityES15_NS16_INS17_ILi3ELi4ELi3EEES1A_NSY_INS5_IJSE_S1B_EEENS5_IJSB_SE_EEEEEEEvS1G_EENS_8epilogue10collective18CollectiveEpilogueINS1N_23Sm100TmaWarpSpecializedILi2ELi2ELi64ELb0ELb0EEEJSG_NS5_IJNSY_ISE_SB_EENSY_INSA_ILi64EEESB_EEEEESH_SI_SH_SI_NS1N_6fusion15FusionCallbacksIS1R_NS1W_17LinearCombinationISH_fSH_fLNS_15FloatRoundStyleE2EEESG_S1V_JEEENS4_5SM1004TMEM4LOAD26SM100_TMEM_LOAD_32dp32b64xES15_NS16_INS17_ILi2ELi4ELi3EEES1A_NSY_INS5_IJS1B_S1T_EEENS5_IJS1T_SB_EEEEEEENS4_39AutoVectorizingCopyWithAssumedAlignmentILi128EEENS4_14SM90_TMA_STOREES2A_S2C_S2C_EEEvvEEEEvNT_6ParamsE,@"STO_CUDA_ENTRY STV_DEFAULT"
_ZN7cutlass13device_kernelINS_4gemm6kernel13GemmUniversalIN4cute5tupleIJiiiiEEENS1_10collective13CollectiveMmaINS1_35MainloopSm100TmaUmmaWarpSpecializedILi24ELi2ELi4ENS5_IJNS4_1CILi1EEESB_SB_EEEEENS5_IJNSA_ILi128EEESE_NSA_ILi32EEEEEENS_12float_e4m3_tENS5_IJlSB_lEEENS_12float_e5m2_tENS5_IJSB_llEEENS4_8TiledMMAINS4_8MMA_AtomIJNS4_10MMA_TraitsINS4_19SM100_MMA_F8F6F4_SSEJSH_SJ_fSE_SE_NS4_17integral_constantINS4_4UMMA5MajorELSR_0EEENSP_ISR_LSR_1EEENSP_INSQ_7ScaleInELSU_0EEESV_EEEEEENS4_6LayoutISC_NS5_IJNSA_ILi0EEESZ_SZ_EEEEENS5_IJNS4_10UnderscoreES12_S12_EEEEENS4_13SM90_TMA_LOADENS4_14ComposedLayoutINS4_7SwizzleILi1ELi4ELi3EEENS4_18smem_ptr_flag_bitsILi8EEENSY_INS5_IJNSA_ILi8EEESF_EEENS5_IJSF_SB_EEEEEEEvNS4_8identityES15_NS16_INS17_ILi3ELi4ELi3EEES1A_NSY_INS5_IJSE_S1B_EEENS5_IJSB_SE_EEEEEEEvS1G_EENS_8epilogue10collective18CollectiveEpilogueINS1N_23Sm100TmaWarpSpecializedILi2ELi2ELi64ELb0ELb0EEEJSG_NS5_IJNSY_ISE_SB_EENSY_INSA_ILi64EEESB_EEEEESH_SI_SH_SI_NS1N_6fusion15FusionCallbacksIS1R_NS1W_17LinearCombinationISH_fSH_fLNS_15FloatRoundStyleE2EEESG_S1V_JEEENS4_5SM1004TMEM4LOAD26SM100_TMEM_LOAD_32dp32b64xES15_NS16_INS17_ILi2ELi4ELi3EEES1A_NSY_INS5_IJS1B_S1T_EEENS5_IJS1T_SB_EEEEEEENS4_39AutoVectorizingCopyWithAssumedAlignmentILi128EEENS4_14SM90_TMA_STOREES2A_S2C_S2C_EEEvvEEEEvNT_6ParamsE:
[----:B------:R-:W1:Y:S01]  /*0000*/  LDC R1, c[0x0][0x37c] ;  /* 0x0000df00ff017b82 */ /* 0x000e620000000800 */
[----:B------:R-:W2:Y:S01]  /*0010*/  S2R R189, SR_TID.X ;  /* 0x0000000000bd7919 */ /* 0x000ea20000002100 */
[----:B------:R-:W3:Y:S01]  /*0020*/  LDCU.64 UR4, c[0x0][0x890] ;  /* 0x00011200ff0477ac */ /* 0x000ee20008000a00 */
[----:B------:R-:W-:Y:S02]  /*0030*/  PRMT R171, RZ, 0x7610, R171 ;  /* 0x00007610ffab7816 */ /* 0x000fe400000000ab */
[----:B------:R-:W-:Y:S01]  /*0040*/  ELECT P5, URZ, PT ;  /* 0x0000000000ff782f */ /* 0x000fe200038a0000 */
[----:B------:R-:W4:Y:S01]  /*0050*/  LDCU.64 UR46, c[0x0][0x358] ;  /* 0x00006b00ff2e77ac */ /* 0x000f220008000a00 */
[----:B---3--:R-:W-:-:S04]  /*0060*/  UISETP.NE.U32.AND UP0, UPT, UR4, URZ, UPT ;  /* 0x000000ff0400728c */ /* 0x008fc8000bf05070 */
[----:B------:R-:W-:Y:S01]  /*0070*/  UISETP.NE.AND.EX UP0, UPT, UR5, URZ, UPT, UP0 ;  /* 0x000000ff0500728c */ /* 0x000fe2000bf05300 */
[----:B--2---:R-:W-:-:S05]  /*0080*/  SHF.R.U32.HI R173, RZ, 0x5, R189 ;  /* 0x00000005ffad7819 */ /* 0x004fca00000116bd */
[----:B------:R-:W2:Y:S02]  /*0090*/  SHFL.IDX PT, R0, R173, RZ, 0x1f ;  /* 0x00001fffad007589 */ /* 0x000ea400000e0000 */
[----:B--2---:R-:W-:Y:S01]  /*00a0*/  R2UR UR8, R0 ;  /* 0x00000000000872ca */ /* 0x004fe200000e0000 */
[----:B-1--4-:R-:W-:-:S14]  /*00b0*/  BRA.U UP0, `(.L_x_0) ;  /* 0x00000001002c7547 */ /* 0x012fdc000b800000 */
[----:B------:R-:W1:Y:S02]  /*00c0*/  LDCU.64 UR6, c[0x0][0x888] ;  /* 0x00011100ff0677ac */ /* 0x000e640008000a00 */
[----:B-1----:R-:W-:-:S04]  /*00d0*/  UISETP.NE.U32.AND UP0, UPT, UR6, URZ, UPT ;  /* 0x000000ff0600728c */ /* 0x002fc8000bf05070 */
[----:B------:R-:W-:-:S09]  /*00e0*/  UISETP.NE.AND.EX UP0, UPT, UR7, URZ, UPT, UP0 ;  /* 0x000000ff0700728c */ /* 0x000fd2000bf05300 */
[----:B------:R-:W-:Y:S05]  /*00f0*/  BRA.U !UP0, `(.L_x_1) ;  /* 0x0000000108107547 */ /* 0x000fea000b800000 */
[----:B------:R-:W1:Y:S02]  /*0100*/  LDC.64 R2, c[0x0][0x888] ;  /* 0x00022200ff027b82 */ /* 0x000e640000000a00 */
[----:B-1----:R1:W5:Y:S01]  /*0110*/  LDG.E R81, desc[UR46][R2.64] ;  /* 0x0000002e02517981 */ /* 0x002362000c1e1900 */
[----:B------:R-:W-:Y:S01]  /*0120*/  HFMA2 R171, -RZ, RZ, 0, 5.9604644775390625e-08 ;  /* 0x00000001ffab7431 */ /* 0x000fe200000001ff */
[----:B------:R-:W-:Y:S05]  /*0130*/  BRA `(.L_x_0) ;  /* 0x00000000000c7947 */ /* 0x000fea0003800000 */
.L_x_1:
[----:B------:R-:W1:Y:S01]  /*0140*/  LDCU UR6, c[0x0][0x880] ;  /* 0x00011000ff0677ac */ /* 0x000e620008000800 */
[----:B------:R-:W-:Y:S01]  /*0150*/  HFMA2 R171, -RZ, RZ, 0, 5.9604644775390625e-08 ;  /* 0x00000001ffab7431 */ /* 0x000fe200000001ff */
[----:B-1----:R-:W-:-:S07]  /*0160*/  MOV R81, UR6 ;  /* 0x0000000600517c02 */ /* 0x002fce0008000f00 */
.L_x_0:
[----:B------:R-:W2:Y:S02]  /*0170*/  LDCU.64 UR6, c[0x0][0x8b0] ;  /* 0x00011600ff0677ac */ /* 0x000ea40008000a00 */
[----:B--2---:R-:W-:-:S04]  /*0180*/  UISETP.NE.U32.AND UP0, UPT, UR6, URZ, UPT ;  /* 0x000000ff0600728c */ /* 0x004fc8000bf05070 */
[----:B------:R-:W-:-:S09]  /*0190*/  UISETP.NE.AND.EX UP0, UPT, UR7, URZ, UPT, UP0 ;  /* 0x000000ff0700728c */ /* 0x000fd2000bf05300 */
[----:B------:R-:W-:Y:S05]  /*01a0*/  BRA.U UP0, `(.L_x_2) ;  /* 0x0000000100247547 */ /* 0x000fea000b800000 */
[----:B------:R-:W2:Y:S02]  /*01b0*/  LDCU.64 UR6, c[0x0][0x8a8] ;  /* 0x00011500ff0677ac */ /* 0x000ea40008000a00 */
[----:B--2---:R-:W-:-:S04]  /*01c0*/  UISETP.NE.U32.AND UP0, UPT, UR6, URZ, UPT ;  /* 0x000000ff0600728c */ /* 0x004fc8000bf05070 */
[----:B------:R-:W-:-:S09]  /*01d0*/  UISETP.NE.AND.EX UP0, UPT, UR7, URZ, UPT, UP0 ;  /* 0x000000ff0700728c */ /* 0x000fd2000bf05300 */
[----:B------:R-:W-:Y:S05]  /*01e0*/  BRA.U !UP0, `(.L_x_3) ;  /* 0x00000001080c7547 */ /* 0x000fea000b800000 */
[----:B------:R-:W2:Y:S02]  /*01f0*/  LDC.64 R78, c[0x0][0x8a8] ;  /* 0x00022a00ff4e7b82 */ /* 0x000ea40000000a00 */
[----:B--2---:R2:W5:Y:S01]  /*0200*/  LDG.E R78, desc[UR46][R78.64] ;  /* 0x0000002e4e4e7981 */ /* 0x004562000c1e1900 */
[----:B------:R-:W-:Y:S05]  /*0210*/  BRA `(.L_x_2) ;  /* 0x0000000000087947 */ /* 0x000fea0003800000 */
.L_x_3:
[----:B------:R-:W2:Y:S02]  /*0220*/  LDCU UR6, c[0x0][0x8a0] ;  /* 0x00011400ff0677ac */ /* 0x000ea40008000800 */
[----:B--2---:R-:W-:Y:S02]  /*0230*/  MOV R78, UR6 ;  /* 0x00000006004e7c02 */ /* 0x004fe40008000f00 */
.L_x_2:
[----:B------:R-:W-:Y:S01]  /*0240*/  IMAD.U32 R0, RZ, RZ, UR8 ;  /* 0x00000008ff007e24 */ /* 0x000fe2000f8e00ff */
[----:B------:R-:W-:Y:S04]  /*0250*/  BSSY.RECONVERGENT B0, `(.L_x_4) ;  /* 0x000000c000007945 */ /* 0x000fe80003800200 */
[C---:B------:R-:W-:Y:S02]  /*0260*/  ISETP.NE.OR P1, PT, R0.reuse, 0x1, !P5 ;  /* 0x000000010000780c */ /* 0x040fe40006f25670 */
[----:B------:R-:W-:-:S11]  /*0270*/  ISETP.NE.OR P0, PT, R0, 0x3, !P5 ;  /* 0x000000030000780c */ /* 0x000fd60006f05670 */
[----:B------:R-:W-:Y:S05]  /*0280*/  @P1 BRA `(.L_x_5) ;  /* 0x0000000000201947 */ /* 0x000fea0003800000 */
[----:B------:R-:W3:Y:S02]  /*0290*/  LDCU.64 UR6, c[0x0][0x348] ;  /* 0x00006900ff0677ac */ /* 0x000ee40008000a00 */
[----:B---3--:R-:W-:Y:S02]  /*02a0*/  UIADD3 UR10, UP1, UPT, UR6, 0x80, URZ ;  /* 0x00000080060a7890 */ /* 0x008fe4000ff3e0ff */
[----:B------:R-:W-:Y:S02]  /*02b0*/  UIADD3 UR6, UP0, UPT, UR6, 0x180, URZ ;  /* 0x0000018006067890 */ /* 0x000fe4000ff1e0ff */
[----:B------:R-:W-:Y:S02]  /*02c0*/  UIADD3.X UR11, UPT, UPT, URZ, UR7, URZ, UP1, !UPT ;  /* 0x00000007ff0b7290 */ /* 0x000fe40008ffe4ff */
[----:B------:R-:W-:-:S07]  /*02d0*/  UIADD3.X UR7, UPT, UPT, URZ, UR7, URZ, UP0, !UPT ;  /* 0x00000007ff077290 */ /* 0x000fce00087fe4ff */
[----:B------:R3:W-:Y:S02]  /*02e0*/  UTMACCTL.PF [UR10] ;  /* 0x000000000a0079b9 */ /* 0x0007e40008040000 */
[----:B------:R3:W-:Y:S02]  /*02f0*/  UTMACCTL.PF [UR6] ;  /* 0x00000000060079b9 */ /* 0x0007e40008040000 */
[----:B---3--:R-:W-:Y:S01]  /*0300*/  NOP ;  /* 0x0000000000007918 */ /* 0x008fe20000000000 */
.L_x_5:
[----:B------:R-:W-:Y:S05]  /*0310*/  BSYNC.RECONVERGENT B0 ;  /* 0x0000000000007941 */ /* 0x000fea0003800200 */
.L_x_4:
[----:B------:R-:W-:Y:S04]  /*0320*/  BSSY.RECONVERGENT B0, `(.L_x_6) ;  /* 0x000000a000007945 */ /* 0x000fe80003800200 */
        /* <DEDUP_REMOVED lines=9> */
.L_x_7:
[----:B------:R-:W-:Y:S05]  /*03c0*/  BSYNC.RECONVERGENT B0 ;  /* 0x0000000000007941 */ /* 0x000fea0003800200 */
.L_x_6:
[----:B------:R-:W3:Y:S01]  /*03d0*/  LDCU.64 UR6, c[0x0][0x888] ;  /* 0x00011100ff0677ac */ /* 0x000ee20008000a00 */
[----:B------:R-:W-:Y:S02]  /*03e0*/  UISETP.EQ.U32.AND UP1, UPT, UR4, URZ, UPT ;  /* 0x000000ff0400728c */ /* 0x000fe4000bf22070 */
[----:B------:R-:W-:Y:S02]  /*03f0*/  UPLOP3.LUT UP2, UPT, UPT, UPT, UPT, 0x80, 0x8 ;  /* 0x000000000008789c */ /* 0x000fe40003f4f070 */
[----:B---3--:R-:W-:-:S04]  /*0400*/  UISETP.NE.U32.AND UP0, UPT, UR6, URZ, UPT ;  /* 0x000000ff0600728c */ /* 0x008fc8000bf05070 */
[----:B------:R-:W-:-:S04]  /*0410*/  UISETP.NE.AND.EX UP0, UPT, UR7, URZ, UPT, UP0 ;  /* 0x000000ff0700728c */ /* 0x000fc8000bf05300 */
[----:B------:R-:W-:-:S04]  /*0420*/  UISETP.EQ.OR.EX UP3, UPT, UR5, URZ, !UP0, UP1 ;  /* 0x000000ff0500728c */ /* 0x000fc8000c762710 */
[----:B------:R-:W-:-:S05]  /*0430*/  UP2UR UR50, UPR, URZ, 0x8 ;  /* 0x00000008ff327883 */ /* 0x000fca0008000000 */
[----:B------:R-:W-:Y:S07]  /*0440*/  BRA.U !UP3, `(.L_x_8) ;  /* 0x000000010b207547 */ /* 0x000fee000b800000 */
[----:B------:R-:W-:Y:S01]  /*0450*/  UISETP.NE.U32.AND UP2, UPT, UR4, URZ, UPT ;  /* 0x000000ff0400728c */ /* 0x000fe2000bf45070 */
[----:B-----5:R-:W-:Y:S01]  /*0460*/  FSETP.NEU.AND P0, PT, R81, RZ, PT ;  /* 0x000000ff5100720b */ /* 0x020fe20003f0d000 */
[----:B------:R-:W-:Y:S02]  /*0470*/  USEL UR4, URZ, 0xffffffff, UP0 ;  /* 0xffffffffff047887 */ /* 0x000fe40008000000 */
[----:B------:R-:W-:-:S10]  /*0480*/  UISETP.NE.AND.EX UP2, UPT, UR5, URZ, UPT, UP2 ;  /* 0x000000ff0500728c */ /* 0x000fd4000bf45320 */
[----:B------:R-:W-:Y:S01]  /*0490*/  VOTEU.ANY UP1, P0 ;  /* 0x0000000000ff7886 */ /* 0x000fe20000020100 */
[----:B------:R-:W-:-:S04]  /*04a0*/  @!UP2 USEL UR4, URZ, 0xffffffff, UP1 ;  /* 0xffffffffff04a887 */ /* 0x000fc80008800000 */
[----:B------:R-:W-:-:S04]  /*04b0*/  ULOP3.LUT UR4, UR4, 0x1, URZ, 0xc0, !UPT ;  /* 0x0000000104047892 */ /* 0x000fc8000f8ec0ff */
[----:B------:R-:W-:-:S11]  /*04c0*/  UISETP.NE.U32.AND UP2, UPT, UR4, 0x1, UPT ;  /* 0x000000010400788c */ /* 0x000fd6000bf45070 */
.L_x_8:
[----:B-1----:R-:W1:Y:S01]  /*04d0*/  SHFL.IDX PT, R2, R173, RZ, 0x1f ;  /* 0x00001fffad027589 */ /* 0x002e6200000e0000 */
[----:B------:R-:W-:-:S04]  /*04e0*/  UISETP.NE.AND UP1, UPT, UR8, 0x2, UPT ;  /* 0x000000020800788c */ /* 0x000fc8000bf25270 */
[----:B------:R-:W-:Y:S01]  /*04f0*/  USEL UR6, URZ, 0x1, UP1 ;  /* 0x00000001ff067887 */ /* 0x000fe20008800000 */
[----:B-1----:R-:W-:-:S13]  /*0500*/  ISETP.NE.AND P0, PT, R2, RZ, PT ;  /* 0x000000ff0200720c */ /* 0x002fda0003f05270 */
[----:B------:R-:W-:Y:S05]  /*0510*/  @P0 BRA `(.L_x_9) ;  /* 0x0000000000f40947 */ /* 0x000fea0003800000 */
[----:B------:R-:W-:Y:S01]  /*0520*/  ELECT P0, URZ, PT ;  /* 0x0000000000ff782f */ /* 0x000fe20003800000 */
[----:B------:R-:W-:-:S12]  /*0530*/  BSSY.RECONVERGENT B0, `(.L_x_9) ;  /* 0x000003b000007945 */ /* 0x000fd80003800200 */
[----:B------:R-:W-:Y:S05]  /*0540*/  @!P0 BRA `(.L_x_10) ;  /* 0x0000000000e48947 */ /* 0x000fea0003800000 */
[----:B------:R-:W1:Y:S01]  /*0550*/  S2UR UR5, SR_CgaCtaId ;  /* 0x00000000000579c3 */ /* 0x000e620000008800 */
[----:B------:R-:W-:Y:S01]  /*0560*/  UMOV UR7, 0x400 ;  /* 0x0000040000077882 */ /* 0x000fe20000000000 */
[----:B------:R-:W-:Y:S02]  /*0570*/  UMOV UR4, 0x1 ;  /* 0x0000000100047882 */ /* 0x000fe40000000000 */
[----:B------:R-:W-:-:S04]  /*0580*/  UIADD3 UR10, UPT, UPT, -UR4, 0x100000, URZ ;  /* 0x00100000040a7890 */ /* 0x000fc8000fffe1ff */
[----:B------:R-:W-:Y:S02]  /*0590*/  USHF.L.U32 UR11, UR10, 0xb, URZ ;  /* 0x0000000b0a0b7899 */ /* 0x000fe400080006ff */
[----:B------:R-:W-:Y:S02]  /*05a0*/  USHF.L.U32 UR10, UR10, 0x1, URZ ;  /* 0x000000010a0a7899 */ /* 0x000fe400080006ff */
[----:B-1----:R-:W-:Y:S01]  /*05b0*/  ULEA UR5, UR5, UR7, 0x18 ;  /* 0x0000000705057291 */ /* 0x002fe2000f8ec0ff */
[----:B------:R-:W1:Y:S11]  /*05c0*/  FENCE.VIEW.ASYNC.S ;  /* 0x00000000000073c6 */ /* 0x000e760000000000 */
[----:B-1----:R1:W3:Y:S01]  /*05d0*/  SYNCS.EXCH.64 URZ, [UR5], UR10 ;  /* 0x0000000a05ff75b2 */ /* 0x0022e20008000100 */
[----:B------:R1:W4:Y:S01]  /*05e0*/  SYNCS.EXCH.64 URZ, [UR5+0xc0], UR10 ;  /* 0x0000c00a05ff75b2 */ /* 0x0003220008000100 */
[----:B------:R1:W1:Y:S01]  /*05f0*/  SYNCS.EXCH.64 URZ, [UR5+0x8], UR10 ;  /* 0x0000080a05ff75b2 */ /* 0x0002620008000100 */
        /* <DEDUP_REMOVED lines=45> */
[----:B---34-:R-:W-:Y:S01]  /*08d0*/  NOP ;  /* 0x0000000000007918 */ /* 0x018fe20000000000 */
.L_x_10:
[----:B-1----:R-:W-:Y:S05]  /*08e0*/  BSYNC.RECONVERGENT B0 ;  /* 0x0000000000007941 */ /* 0x002fea0003800200 */
.L_x_9:
[----:B------:R-:W1:Y:S01]  /*08f0*/  SHFL.IDX PT, R2, R173, RZ, 0x1f ;  /* 0x00001fffad027589 */ /* 0x000e6200000e0000 */
[----:B------:R-:W-:Y:S01]  /*0900*/  NOP ;  /* 0x0000000000007918 */ /* 0x000fe20000000000 */
[----:B-1----:R-:W-:-:S13]  /*0910*/  ISETP.NE.AND P0, PT, R2, 0x1, PT ;  /* 0x000000010200780c */ /* 0x002fda0003f05270 */
[----:B------:R-:W-:Y:S05]  /*0920*/  @P0 BRA `(.L_x_11) ;  /* 0x0000000000480947 */ /* 0x000fea0003800000 */
[----:B------:R-:W1:Y:S01]  /*0930*/  S2UR UR7, SR_CgaCtaId ;  /* 0x00000000000779c3 */ /* 0x000e620000008800 */
[----:B------:R-:W-:Y:S01]  /*0940*/  UMOV UR9, 0x400 ;  /* 0x0000040000097882 */ /* 0x000fe20000000000 */
[----:B------:R-:W-:Y:S01]  /*0950*/  UMOV UR5, 0x20 ;  /* 0x0000002000057882 */ /* 0x000fe20000000000 */
[----:B------:R-:W-:Y:S01]  /*0960*/  UMOV UR4, 0x80 ;  /* 0x0000008000047882 */ /* 0x000fe20000000000 */
[----:B------:R-:W-:-:S04]  /*0970*/  UIADD3 UR10, UPT, UPT, -UR5, 0x100000, URZ ;  /* 0x00100000050a7890 */ /* 0x000fc8000fffe1ff */
[----:B------:R-:W-:Y:S02]  /*0980*/  USHF.L.U32 UR11, UR10, 0xb, URZ ;  /* 0x0000000b0a0b7899 */ /* 0x000fe400080006ff */
[----:B------:R-:W-:Y:S02]  /*0990*/  USHF.L.U32 UR10, UR10, 0x1, URZ ;  /* 0x000000010a0a7899 */ /* 0x000fe400080006ff */
[----:B------:R-:W-:-:S04]  /*09a0*/  UIADD3 UR4, UPT, UPT, -UR4, 0x100000, URZ ;  /* 0x0010000004047890 */ /* 0x000fc8000fffe1ff */
[----:B------:R-:W-:Y:S02]  /*09b0*/  USHF.L.U32 UR5, UR4, 0xb, URZ ;  /* 0x0000000b04057899 */ /* 0x000fe400080006ff */
[----:B------:R-:W-:Y:S01]  /*09c0*/  USHF.L.U32 UR4, UR4, 0x1, URZ ;  /* 0x0000000104047899 */ /* 0x000fe200080006ff */
[----:B------:R-:W-:Y:S01]  /*09d0*/  ELECT P0, URZ, PT ;  /* 0x0000000000ff782f */ /* 0x000fe20003800000 */
[----:B-1----:R-:W-:Y:S01]  /*09e0*/  ULEA UR7, UR7, UR9, 0x18 ;  /* 0x0000000907077291 */ /* 0x002fe2000f8ec0ff */
[----:B------:R-:W1:Y:S11]  /*09f0*/  FENCE.VIEW.ASYNC.S ;  /* 0x00000000000073c6 */ /* 0x000e760000000000 */
[----:B-1----:R1:W3:Y:S01]  /*0a00*/  SYNCS.EXCH.64 URZ, [UR7+0x180], UR10 ;  /* 0x0001800a07ff75b2 */ /* 0x0022e20008000100 */
[----:B------:R1:W4:Y:S01]  /*0a10*/  SYNCS.EXCH.64 URZ, [UR7+0x190], UR4 ;  /* 0x0001900407ff75b2 */ /* 0x0003220008000100 */
[----:B------:R1:W1:Y:S01]  /*0a20*/  SYNCS.EXCH.64 URZ, [UR7+0x188], UR10 ;  /* 0x0001880a07ff75b2 */ /* 0x0002620008000100 */
[----:B------:R1:W1:Y:S01]  /*0a30*/  SYNCS.EXCH.64 URZ, [UR7+0x198], UR4 ;  /* 0x0001980407ff75b2 */ /* 0x0002620008000100 */
[----:B------:R-:W-:Y:S01]  /*0a40*/  NOP ;  /* 0x0000000000007918 */ /* 0x000fe20000000000 */
.L_x_11:
[----:B------:R-:W2:Y:S01]  /*0a50*/  SHFL.IDX PT, R2, R173, RZ, 0x1f ;  /* 0x00001fffad027589 */ /* 0x000ea200000e0000 */
[----:B------:R-:W-:Y:S01]  /*0a60*/  NOP ;  /* 0x0000000000007918 */ /* 0x000fe20000000000 */
[----:B--2---:R-:W-:-:S13]  /*0a70*/  ISETP.NE.AND P0, PT, R2, 0x3, PT ;  /* 0x000000030200780c */ /* 0x004fda0003f05270 */
[----:B------:R-:W-:Y:S05]  /*0a80*/  @P0 BRA `(.L_x_12) ;  /* 0x0000000000300947 */ /* 0x000fea0003800000 */
[----:B-1----:R-:W1:Y:S01]  /*0a90*/  S2UR UR5, SR_CgaCtaId ;  /* 0x00000000000579c3 */ /* 0x002e620000008800 */
[----:B------:R-:W-:Y:S01]  /*0aa0*/  UMOV UR7, 0x400 ;  /* 0x0000040000077882 */ /* 0x000fe20000000000 */
[----:B------:R-:W-:Y:S01]  /*0ab0*/  UMOV UR4, 0x20 ;  /* 0x0000002000047882 */ /* 0x000fe20000000000 */
[----:B------:R-:W-:Y:S01]  /*0ac0*/  ELECT P0, URZ, PT ;  /* 0x0000000000ff782f */ /* 0x000fe20003800000 */
[----:B------:R-:W-:-:S04]  /*0ad0*/  UIADD3 UR10, UPT, UPT, -UR4, 0x100000, URZ ;  /* 0x00100000040a7890 */ /* 0x000fc8000fffe1ff */
[----:B------:R-:W-:Y:S02]  /*0ae0*/  USHF.L.U32 UR11, UR10, 0xb, URZ ;  /* 0x0000000b0a0b7899 */ /* 0x000fe400080006ff */
[----:B------:R-:W-:Y:S02]  /*0af0*/  USHF.L.U32 UR10, UR10, 0x1, URZ ;  /* 0x000000010a0a7899 */ /* 0x000fe400080006ff */
[----:B-1----:R-:W-:Y:S01]  /*0b00*/  ULEA UR5, UR5, UR7, 0x18 ;  /* 0x0000000705057291 */ /* 0x002fe2000f8ec0ff */
[----:B------:R-:W1:Y:S11]  /*0b10*/  FENCE.VIEW.ASYNC.S ;  /* 0x00000000000073c6 */ /* 0x000e760000000000 */
[----:B-1----:R2:W1:Y:S01]  /*0b20*/  SYNCS.EXCH.64 URZ, [UR5+0x1a0], UR10 ;  /* 0x0001a00a05ff75b2 */ /* 0x0024620008000100 */
[----:B------:R2:W1:Y:S02]  /*0b30*/  SYNCS.EXCH.64 URZ, [UR5+0x1a8], UR10 ;  /* 0x0001a80a05ff75b2 */ /* 0x0004640008000100 */
[----:B--2---:R-:W-:Y:S01]  /*0b40*/  NOP ;  /* 0x0000000000007918 */ /* 0x004fe20000000000 */
.L_x_12:
[----:B------:R-:W2:Y:S01]  /*0b50*/  SHFL.IDX PT, R2, R173, RZ, 0x1f ;  /* 0x00001fffad027589 */ /* 0x000ea200000e0000 */
[----:B------:R-:W-:Y:S01]  /*0b60*/  NOP ;  /* 0x0000000000007918 */ /* 0x000fe20000000000 */
[----:B--2---:R-:W-:-:S13]  /*0b70*/  ISETP.NE.AND P0, PT, R2, 0x4, PT ;  /* 0x000000040200780c */ /* 0x004fda0003f05270 */
[----:B------:R-:W-:Y:S05]  /*0b80*/  @P0 BRA `(.L_x_13) ;  /* 0x00000000004c0947 */ /* 0x000fea0003800000 */
[----:B-1----:R-:W1:Y:S01]  /*0b90*/  S2UR UR5, SR_CgaCtaId ;  /* 0x00000000000579c3 */ /* 0x002e620000008800 */
[----:B------:R-:W-:Y:S01]  /*0ba0*/  UMOV UR9, 0x100 ;  /* 0x0000010000097882 */ /* 0x000fe20000000000 */
[----:B------:R-:W-:Y:S01]  /*0bb0*/  UMOV UR7, 0x400 ;  /* 0x0000040000077882 */ /* 0x000fe20000000000 */
[----:B------:R-:W-:Y:S01]  /*0bc0*/  USEL UR9, UR9, 0xe0, UP2 ;  /* 0x000000e009097887 */ /* 0x000fe20009000000 */
[----:B------:R-:W-:Y:S01]  /*0bd0*/  UMOV UR4, 0x1 ;  /* 0x0000000100047882 */ /* 0x000fe20000000000 */
[----:B------:R-:W-:Y:S01]  /*0be0*/  ELECT P0, URZ, PT ;  /* 0x0000000000ff782f */ /* 0x000fe20003800000 */
[----:B------:R-:W-:-:S04]  /*0bf0*/  UIADD3 UR10, UPT, UPT, -UR4, 0x100000, URZ ;  /* 0x00100000040a7890 */ /* 0x000fc8000fffe1ff */
[----:B------:R-:W-:Y:S02]  /*0c00*/  USHF.L.U32 UR11, UR10, 0xb, URZ ;  /* 0x0000000b0a0b7899 */ /* 0x000fe400080006ff */
[----:B------:R-:W-:Y:S02]  /*0c10*/  USHF.L.U32 UR10, UR10, 0x1, URZ ;  /* 0x000000010a0a7899 */ /* 0x000fe400080006ff */
[----:B------:R-:W-:-:S04]  /*0c20*/  UIADD3 UR12, UPT, UPT, -UR9, 0x100000, URZ ;  /* 0x00100000090c7890 */ /* 0x000fc8000fffe1ff */
[----:B------:R-:W-:Y:S02]  /*0c30*/  USHF.L.U32 UR13, UR12, 0xb, URZ ;  /* 0x0000000b0c0d7899 */ /* 0x000fe400080006ff */
[----:B------:R-:W-:Y:S02]  /*0c40*/  USHF.L.U32 UR12, UR12, 0x1, URZ ;  /* 0x000000010c0c7899 */ /* 0x000fe400080006ff */
[----:B-1----:R-:W-:Y:S01]  /*0c50*/  ULEA UR5, UR5, UR7, 0x18 ;  /* 0x0000000705057291 */ /* 0x002fe2000f8ec0ff */
[----:B------:R-:W1:Y:S11]  /*0c60*/  FENCE.VIEW.ASYNC.S ;  /* 0x00000000000073c6 */ /* 0x000e760000000000 */
[----:B-1----:R2:W1:Y:S01]  /*0c70*/  SYNCS.EXCH.64 URZ, [UR5+0x1b0], UR10 ;  /* 0x0001b00a05ff75b2 */ /* 0x0024620008000100 */
[----:B------:R2:W1:Y:S01]  /*0c80*/  SYNCS.EXCH.64 URZ, [UR5+0x1c0], UR12 ;  /* 0x0001c00c05ff75b2 */ /* 0x0004620008000100 */
[----:B------:R2:W1:Y:S01]  /*0c90*/  SYNCS.EXCH.64 URZ, [UR5+0x1b8], UR10 ;  /* 0x0001b80a05ff75b2 */ /* 0x0004620008000100 */
[----:B------:R2:W1:Y:S02]  /*0ca0*/  SYNCS.EXCH.64 URZ, [UR5+0x1c8], UR12 ;  /* 0x0001c80c05ff75b2 */ /* 0x0004640008000100 */
[----:B--2---:R-:W-:Y:S01]  /*0cb0*/  NOP ;  /* 0x0000000000007918 */ /* 0x004fe20000000000 */
.L_x_13:
[----:B------:R-:W2:Y:S01]  /*0cc0*/  SHFL.IDX PT, R2, R173, RZ, 0x1f ;  /* 0x00001fffad027589 */ /* 0x000ea200000e0000 */
[----:B------:R-:W-:Y:S01]  /*0cd0*/  NOP ;  /* 0x0000000000007918 */ /* 0x000fe20000000000 */
[----:B--2---:R-:W-:-:S13]  /*0ce0*/  ISETP.NE.AND P0, PT, R2, 0x5, PT ;  /* 0x000000050200780c */ /* 0x004fda0003f05270 */
[----:B------:R-:W-:Y:S05]  /*0cf0*/  @P0 BRA `(.L_x_14) ;  /* 0x0000000000580947 */ /* 0x000fea0003800000 */
[----:B-1----:R-:W1:Y:S01]  /*0d00*/  S2UR UR7, SR_CgaCtaId ;  /* 0x00000000000779c3 */ /* 0x002e620000008800 */
        /* <DEDUP_REMOVED lines=12> */
[----:B-1----:R2:W1:Y:S01]  /*0dd0*/  SYNCS.EXCH.64 URZ, [UR7+0x1d0], UR10 ;  /* 0x0001d00a07ff75b2 */ /* 0x0024620008000100 */
[----:B------:R2:W1:Y:S01]  /*0de0*/  SYNCS.EXCH.64 URZ, [UR7+0x1f0], UR4 ;  /* 0x0001f00407ff75b2 */ /* 0x0004620008000100 */
[----:B------:R2:W1:Y:S01]  /*0df0*/  SYNCS.EXCH.64 URZ, [UR7+0x1d8], UR10 ;  /* 0x0001d80a07ff75b2 */ /* 0x0004620008000100 */
[----:B------:R2:W1:Y:S01]  /*0e00*/  SYNCS.EXCH.64 URZ, [UR7+0x1f8], UR4 ;  /* 0x0001f80407ff75b2 */ /* 0x0004620008000100 */
[----:B------:R2:W1:Y:S01]  /*0e10*/  SYNCS.EXCH.64 URZ, [UR7+0x1e0], UR10 ;  /* 0x0001e00a07ff75b2 */ /* 0x0004620008000100 */
[----:B------:R2:W1:Y:S01]  /*0e20*/  SYNCS.EXCH.64 URZ, [UR7+0x200], UR4 ;  /* 0x0002000407ff75b2 */ /* 0x0004620008000100 */
[----:B------:R2:W1:Y:S01]  /*0e30*/  SYNCS.EXCH.64 URZ, [UR7+0x1e8], UR10 ;  /* 0x0001e80a07ff75b2 */ /* 0x0004620008000100 */
[----:B------:R2:W1:Y:S02]  /*0e40*/  SYNCS.EXCH.64 URZ, [UR7+0x208], UR4 ;  /* 0x0002080407ff75b2 */ /* 0x0004640008000100 */
[----:B--2---:R-:W-:Y:S01]  /*0e50*/  NOP ;  /* 0x0000000000007918 */ /* 0x004fe20000000000 */
.L_x_14:
        /* <DEDUP_REMOVED lines=18> */
.L_x_15:
[----:B-1----:R-:W1:Y:S01]  /*0f80*/  S2UR UR5, SR_CTAID.X ;  /* 0x00000000000579c3 */ /* 0x002e620000002500 */
[----:B------:R-:W-:-:S05]  /*0f90*/  CS2R.32 R170, SR_CgaSize ;  /* 0x0000000000aa7805 */ /* 0x000fca0000008a00 */
[----:B------:R-:W-:-:S05]  /*0fa0*/  IMAD R170, R170, -0xa0, RZ ;  /* 0xffffff60aaaa7824 */ /* 0x000fca00078e02ff */
[----:B------:R-:W-:-:S14]  /*0fb0*/  R2UR UR9, R170 ;  /* 0x00000000aa0972ca */ /* 0x000fdc00000e0000 */
[----:B------:R-:W2:Y:S01]  /*0fc0*/  LDCU UR9, c[0x0][UR9+0x2b0] ;  /* 0x00005600090977ac */ /* 0x000ea20008000800 */
[----:B------:R-:W-:Y:S01]  /*0fd0*/  NOP ;  /* 0x0000000000007918 */ /* 0x000fe20000000000 */
[----:B------:R-:W-:-:S05]  /*0fe0*/  CS2R.32 R170, SR_CgaSize ;  /* 0x0000000000aa7805 */ /* 0x000fca0000008a00 */
[----:B------:R-:W-:-:S05]  /*0ff0*/  IMAD R170, R170, -0xa0, RZ ;  /* 0xffffff60aaaa7824 */ /* 0x000fca00078e02ff */
[----:B------:R-:W-:-:S14]  /*1000*/  R2UR UR7, R170 ;  /* 0x00000000aa0772ca */ /* 0x000fdc00000e0000 */
[----:B------:R-:W3:Y:S01]  /*1010*/  LDCU UR7, c[0x0][UR7+0x2b4] ;  /* 0x00005680070777ac */ /* 0x000ee20008000800 */
[----:B------:R-:W4:Y:S08]  /*1020*/  S2UR UR4, SR_CTAID.Y ;  /* 0x00000000000479c3 */ /* 0x000f300000002600 */
[----:B------:R-:W3:Y:S01]  /*1030*/  LDC R9, c[0x0][0xb24] ;  /* 0x0002c900ff097b82 */ /* 0x000ee20000000800 */
[----:B-1----:R-:W-:-:S02]  /*1040*/  I2FP.F32.U32 R5, UR5 ;  /* 0x0000000500057c45 */ /* 0x002fc40008201000 */
[----:B------:R-:W-:-:S05]  /*1050*/  CS2R.32 R3, SR_CgaSize ;  /* 0x0000000000037805 */ /* 0x000fca0000008a00 */
[----:B------:R-:W-:-:S06]  /*1060*/  IMAD R3, R3, -0xa0, RZ ;  /* 0xffffff6003037824 */ /* 0x000fcc00078e02ff */
[----:B------:R-:W1:Y:S01]  /*1070*/  LDC R3, c[0x0][R3+0x2a0] ;  /* 0x0000a80003037b82 */ /* 0x000e620000000800 */
[----:B------:R-:W-:Y:S01]  /*1080*/  MOV R21, UR5 ;  /* 0x0000000500157c02 */ /* 0x000fe20008000f00 */
[----:B--2---:R-:W-:Y:S01]  /*1090*/  FMUL R5, R5, UR9 ;  /* 0x0000000905057c20 */ /* 0x004fe20008400000 */
[----:B----4-:R-:W-:Y:S02]  /*10a0*/  I2FP.F32.U32 R4, UR4 ;  /* 0x0000000400047c45 */ /* 0x010fe40008201000 */
[----:B------:R-:W-:-:S05]  /*10b0*/  CS2R.32 R2, SR_CgaSize ;  /* 0x0000000000027805 */ /* 0x000fca0000008a00 */
[----:B------:R-:W-:-:S06]  /*10c0*/  IMAD R2, R2, -0xa0, RZ ;  /* 0xffffff6002027824 */ /* 0x000fcc00078e02ff */
[----:B------:R-:W2:Y:S01]  /*10d0*/  LDC R2, c[0x0][R2+0x2a4] ;  /* 0x0000a90002027b82 */ /* 0x000ea20000000800 */
[----:B------:R-:W4:Y:S01]  /*10e0*/  F2I.U32.TRUNC.NTZ R170, R5 ;  /* 0x0000000500aa7305 */ /* 0x000f22000020f000 */
[----:B------:R-:W-:Y:S01]  /*10f0*/  MOV R20, UR4 ;  /* 0x0000000400147c02 */ /* 0x000fe20008000f00 */
[----:B---3--:R-:W-:-:S05]  /*1100*/  FMUL R4, R4, UR7 ;  /* 0x0000000704047c20 */ /* 0x008fca0008400000 */
[----:B------:R-:W-:Y:S01]  /*1110*/  BAR.SYNC.DEFER_BLOCKING 0x0 ;  /* 0x0000000000007b1d */ /* 0x000fe20000010000 */
[----:B------:R-:W-:-:S05]  /*1120*/  ISETP.GE.AND P0, PT, R9, 0x1, PT ;  /* 0x000000010900780c */ /* 0x000fca0003f06270 */
[----:B------:R-:W3:Y:S02]  /*1130*/  F2I.U32.TRUNC.NTZ R147, R4 ;  /* 0x0000000400937305 */ /* 0x000ee4000020f000 */
[----:B------:R-:W2:Y:S01]  /*1140*/  S2UR UR36, SR_CTAID.Z ;  /* 0x00000000002479c3 */ /* 0x000ea20000002700 */
[----:B----4-:R-:W-:-:S05]  /*1150*/  IADD3 R170, PT, PT, -R170, RZ, RZ ;  /* 0x000000ffaaaa7210 */ /* 0x010fca0007ffe1ff */
[----:B-1----:R-:W-:Y:S01]  /*1160*/  IMAD R170, R3, R170, UR5 ;  /* 0x0000000503aa7e24 */ /* 0x002fe2000f8e02aa */
[----:B---3--:R-:W-:-:S05]  /*1170*/  IADD3 R147, PT, PT, -R147, RZ, RZ ;  /* 0x000000ff93937210 */ /* 0x008fca0007ffe1ff */
[----:B--2---:R-:W-:Y:S01]  /*1180*/  IMAD R147, R2, R147, UR4 ;  /* 0x0000000402937e24 */ /* 0x004fe2000f8e0293 */
[----:B------:R-:W-:Y:S06]  /*1190*/  @!P0 BRA `(.L_x_16) ;  /* 0x0000000000b88947 */ /* 0x000fec0003800000 */
[----:B------:R-:W1:Y:S01]  /*11a0*/  LDC.64 R4, c[0x0][0xb18] ;  /* 0x0002c600ff047b82 */ /* 0x000e620000000a00 */
[----:B------:R-:W-:-:S07]  /*11b0*/  ISETP.NE.AND P0, PT, R9, 0x1, PT ;  /* 0x000000010900780c */ /* 0x000fce0003f05270 */
[----:B------:R-:W2:Y:S08]  /*11c0*/  LDC R10, c[0x0][0xb0c] ;  /* 0x0002c300ff0a7b82 */ /* 0x000eb00000000800 */
[----:B------:R-:W3:Y:S08]  /*11d0*/  LDC R11, c[0x0][0x370] ;  /* 0x0000dc00ff0b7b82 */ /* 0x000ef00000000800 */
[----:B------:R-:W4:Y:S01]  /*11e0*/  LDC R12, c[0x0][0x374] ;  /* 0x0000dd00ff0c7b82 */ /* 0x000f220000000800 */
[----:B-1----:R-:W-:-:S07]  /*11f0*/  ISETP.NE.AND P1, PT, R4, 0x1, PT ;  /* 0x000000010400780c */ /* 0x002fce0003f25270 */
[----:B------:R-:W3:Y:S01]  /*1200*/  LDC.64 R6, c[0x0][0xb10] ;  /* 0x0002c400ff067b82 */ /* 0x000ee20000000a00 */
[----:B--2---:R-:W-:-:S07]  /*1210*/  ISETP.NE.AND P2, PT, R10, 0x1, PT ;  /* 0x000000010a00780c */ /* 0x004fce0003f45270 */
[----:B------:R-:W1:Y:S08]  /*1220*/  LDC R8, c[0x0][0xb20] ;  /* 0x0002c800ff087b82 */ /* 0x000e700000000800 */
[----:B------:R-:W2:Y:S01]  /*1230*/  LDC.64 R2, c[0x0][0xb28] ;  /* 0x0002ca00ff027b82 */ /* 0x000ea20000000a00 */
[----:B----4-:R-:W-:-:S04]  /*1240*/  IMAD.HI.U32 R13, R12, R5, RZ ;  /* 0x000000050c0d7227 */ /* 0x010fc800078e00ff */
[----:B------:R-:W-:-:S04]  /*1250*/  IMAD.HI.U32 R5, R20, R5, RZ ;  /* 0x0000000514057227 */ /* 0x000fc800078e00ff */
[----:B---3--:R-:W-:-:S04]  /*1260*/  IMAD.HI.U32 R14, R11, R6, RZ ;  /* 0x000000060b0e7227 */ /* 0x008fc800078e00ff */
[C---:B------:R-:W-:Y:S01]  /*1270*/  IMAD.HI.U32 R16, R21.reuse, R6, RZ ;  /* 0x0000000615107227 */ /* 0x040fe200078e00ff */
[-C--:B------:R-:W-:Y:S02]  /*1280*/  @P2 SHF.R.U32.HI R11, RZ, R7.reuse, R14 ;  /* 0x00000007ff0b2219 */ /* 0x080fe4000001160e */
[-C--:B-1----:R-:W-:Y:S02]  /*1290*/  @P1 SHF.R.U32.HI R12, RZ, R8.reuse, R13 ;  /* 0x00000008ff0c1219 */ /* 0x082fe4000001160d */
[----:B------:R-:W-:Y:S02]  /*12a0*/  SHF.R.U32.HI R5, RZ, R8, R5 ;  /* 0x00000008ff057219 */ /* 0x000fe40000011605 */
[----:B------:R-:W-:Y:S02]  /*12b0*/  SHF.R.U32.HI R16, RZ, R7, R16 ;  /* 0x00000007ff107219 */ /* 0x000fe40000011610 */
[----:B------:R-:W-:Y:S01]  /*12c0*/  SEL R5, R20, R5, !P1 ;  /* 0x0000000514057207 */ /* 0x000fe20004800000 */
[----:B--2---:R-:W-:Y:S01]  /*12d0*/  IMAD.HI.U32 R14, R12, R2, RZ ;  /* 0x000000020c0e7227 */ /* 0x004fe200078e00ff */
[----:B------:R-:W-:-:S02]  /*12e0*/  SEL R7, R21, R16, !P2 ;  /* 0x0000001015077207 */ /* 0x000fc40005000000 */
[----:B------:R-:W-:Y:S01]  /*12f0*/  IADD3 R13, PT, PT, -R5, RZ, RZ ;  /* 0x000000ff050d7210 */ /* 0x000fe20007ffe1ff */
[----:B------:R-:W-:Y:S01]  /*1300*/  IMAD.HI.U32 R6, R11, R2, RZ ;  /* 0x000000020b067227 */ /* 0x000fe200078e00ff */
[----:B------:R-:W-:-:S03]  /*1310*/  @P0 SHF.R.U32.HI R12, RZ, R3, R14 ;  /* 0x00000003ff0c0219 */ /* 0x000fc6000001160e */
[----:B------:R-:W-:Y:S01]  /*1320*/  IMAD R13, R4, R13, R20 ;  /* 0x0000000d040d7224 */ /* 0x000fe200078e0214 */
[----:B------:R-:W-:Y:S01]  /*1330*/  @P0 SHF.R.U32.HI R11, RZ, R3, R6 ;  /* 0x00000003ff0b0219 */ /* 0x000fe20000011606 */
[----:B------:R-:W-:-:S04]  /*1340*/  IMAD R12, R12, R9, RZ ;  /* 0x000000090c0c7224 */ /* 0x000fc800078e02ff */
[----:B------:R-:W-:Y:S01]  /*1350*/  IMAD R6, R11, R9, RZ ;  /* 0x000000090b067224 */ /* 0x000fe200078e02ff */
[----:B------:R-:W-:-:S04]  /*1360*/  ISETP.GE.AND P1, PT, R5, R12, PT ;  /* 0x0000000c0500720c */ /* 0x000fc80003f26270 */
[----:B------:R-:W-:Y:S01]  /*1370*/  ISETP.GE.OR P1, PT, R7, R6, P1 ;  /* 0x000000060700720c */ /* 0x000fe20000f26670 */
[----:B------:R-:W-:-:S05]  /*1380*/  IMAD.HI.U32 R6, R5, R2, RZ ;  /* 0x0000000205067227 */ /* 0x000fca00078e00ff */
[----:B------:R-:W-:-:S04]  /*1390*/  SHF.R.U32.HI R6, RZ, R3, R6 ;  /* 0x00000003ff067219 */ /* 0x000fc80000011606 */
[----:B------:R-:W-:-:S03]  /*13a0*/  SEL R6, R5, R6, !P0 ;  /* 0x0000000605067207 */ /* 0x000fc60004000000 */
[----:B------:R-:W-:Y:S01]  /*13b0*/  @!P1 IMAD.HI.U32 R8, R7, R2, RZ ;  /* 0x0000000207089227 */ /* 0x000fe200078e00ff */
[----:B------:R-:W-:-:S04]  /*13c0*/  IADD3 R2, PT, PT, -R6, RZ, RZ ;  /* 0x000000ff06027210 */ /* 0x000fc80007ffe1ff */
[----:B------:R-:W-:Y:S01]  /*13d0*/  @!P1 SHF.R.U32.HI R8, RZ, R3, R8 ;  /* 0x00000003ff089219 */ /* 0x000fe20000011608 */
[----:B------:R-:W-:-:S03]  /*13e0*/  IMAD R2, R9, R2, R5 ;  /* 0x0000000209027224 */ /* 0x000fc600078e0205 */
[----:B------:R-:W-:-:S05]  /*13f0*/  @!P1 SEL R3, R7, R8, !P0 ;  /* 0x0000000807039207 */ /* 0x000fca0004000000 */
[--C-:B------:R-:W-:Y:S02]  /*1400*/  @!P1 IMAD.IADD R6, R6, 0x1, -R3.reuse ;  /* 0x0000000106069824 */ /* 0x100fe400078e0a03 */
[----:B------:R-:W-:Y:S01]  /*1410*/  @!P1 IMAD R3, R2, R11, R3 ;  /* 0x0000000b02039224 */ /* 0x000fe200078e0203 */
[----:B------:R-:W-:Y:S01]  /*1420*/  IADD3 R2, PT, PT, -R7, RZ, RZ ;  /* 0x000000ff07027210 */ /* 0x000fe20007ffe1ff */
[----:B------:R-:W-:Y:S02]  /*1430*/  @!P1 IMAD R5, R6, R9, R7 ;  /* 0x0000000906059224 */ /* 0x000fe400078e0207 */
[----:B------:R-:W-:Y:S02]  /*1440*/  @!P1 IMAD.MOV.U32 R7, RZ, RZ, R3 ;  /* 0x000000ffff079224 */ /* 0x000fe400078e0003 */
[----:B------:R-:W-:Y:S02]  /*1450*/  IMAD R2, R10, R2, R21 ;  /* 0x000000020a027224 */ /* 0x000fe400078e0215 */
[----:B------:R-:W-:-:S02]  /*1460*/  IMAD R20, R5, R4, R13 ;  /* 0x0000000405147224 */ /* 0x000fc400078e020d */
[----:B------:R-:W-:Y:S02]  /*1470*/  IMAD R21, R7, R10, R2 ;  /* 0x0000000a07157224 */ /* 0x000fe400078e0202 */
.L_x_16:
[----:B------:R-:W1:Y:S01]  /*1480*/  LDCU UR4, c[0x0][0xb30] ;  /* 0x00016600ff0477ac */ /* 0x000e620008000800 */
[----:B------:R-:W2:Y:S08]  /*1490*/  S2UR UR37, SR_CgaCtaId ;  /* 0x00000000002579c3 */ /* 0x000eb00000008800 */
[----:B------:R-:W3:Y:S01]  /*14a0*/  LDC R72, c[0x0][0xb24] ;  /* 0x0002c900ff487b82 */ /* 0x000ee20000000800 */
[----:B-1----:R-:W-:-:S09]  /*14b0*/  UISETP.NE.AND UP1, UPT, UR4, 0x1, UPT ;  /* 0x000000010400788c */ /* 0x002fd2000bf25270 */
[----:B--2---:R-:W-:Y:S05]  /*14c0*/  BRA.U UP1, `(.L_x_17) ;  /* 0x0000000101407547 */ /* 0x004fea000b800000 */
[----:B------:R-:W1:Y:S08]  /*14d0*/  LDC.64 R4, c[0x0][0xb10] ;  /* 0x0002c400ff047b82 */ /* 0x000e700000000a00 */
[----:B------:R-:W2:Y:S08]  /*14e0*/  LDC.64 R2, c[0x0][0xb18] ;  /* 0x0002c600ff027b82 */ /* 0x000eb00000000a00 */
[----:B------:R-:W4:Y:S08]  /*14f0*/  LDC R6, c[0x0][0xb20] ;  /* 0x0002c800ff067b82 */ /* 0x000f300000000800 */
[----:B------:R-:W3:Y:S01]  /*1500*/  LDC R8, c[0x0][0xb0c] ;  /* 0x0002c300ff087b82 */ /* 0x000ee20000000800 */
[----:B-1----:R-:W-:-:S05]  /*1510*/  IMAD.HI.U32 R4, R21, R4, RZ ;  /* 0x0000000415047227 */ /* 0x002fca00078e00ff */
[----:B------:R-:W-:Y:S01]  /*1520*/  SHF.R.U32.HI R4, RZ, R5, R4 ;  /* 0x00000005ff047219 */ /* 0x000fe20000011604 */
[----:B--2---:R-:W-:Y:S01]  /*1530*/  IMAD.HI.U32 R3, R20, R3, RZ ;  /* 0x0000000314037227 */ /* 0x004fe200078e00ff */
[----:B------:R-:W-:-:S04]  /*1540*/  ISETP.NE.AND P0, PT, R2, 0x1, PT ;  /* 0x000000010200780c */ /* 0x000fc80003f05270 */
[----:B----4-:R-:W-:-:S04]  /*1550*/  SHF.R.U32.HI R3, RZ, R6, R3 ;  /* 0x00000006ff037219 */ /* 0x010fc80000011603 */
[----:B------:R-:W-:Y:S02]  /*1560*/  SEL R3, R20, R3, !P0 ;  /* 0x0000000314037207 */ /* 0x000fe40004000000 */
[----:B---3--:R-:W-:-:S04]  /*1570*/  ISETP.NE.AND P1, PT, R8, 0x1, PT ;  /* 0x000000010800780c */ /* 0x008fc80003f25270 */
[----:B------:R-:W-:-:S05]  /*1580*/  SEL R4, R21, R4, !P1 ;  /* 0x0000000415047207 */ /* 0x000fca0004800000 */
[----:B------:R-:W-:Y:S02]  /*1590*/  IMAD.IADD R5, R3, 0x1, -R4 ;  /* 0x0000000103057824 */ /* 0x000fe400078e0a04 */
[----:B------:R-:W-:Y:S02]  /*15a0*/  IMAD.IADD R3, R4, 0x1, -R3 ;  /* 0x0000000104037824 */ /* 0x000fe400078e0a03 */
[----:B------:R-:W-:Y:S02]  /*15b0*/  IMAD R21, R5, R8, R21 ;  /* 0x0000000805157224 */ /* 0x000fe400078e0215 */
[----:B------:R-:W-:-:S07]  /*15c0*/  IMAD R20, R3, R2, R20 ;  /* 0x0000000203147224 */ /* 0x000fce00078e0214 */
.L_x_17:
[----:B------:R-:W-:Y:S01]  /*15d0*/  BAR.SYNC.DEFER_BLOCKING 0x0 ;  /* 0x0000000000007b1d */ /* 0x000fe20000010000 */
[----:B------:R-:W-:Y:S01]  /*15e0*/  UISETP.NE.AND UP1, UPT, UR8, 0x2, UPT ;  /* 0x000000020800788c */ /* 0x000fe2000bf25270 */
[----:B------:R-:W-:Y:S02]  /*15f0*/  ISETP.NE.OR P5, PT, R0, 0x2, !P5 ;  /* 0x000000020000780c */ /* 0x000fe40006fa5670 */
[----:B------:R-:W-:-:S06]  /*1600*/  LOP3.LUT R2, R189, 0x1f, RZ, 0xc0, !PT ;  /* 0x0000001fbd027812 */ /* 0x000fcc00078ec0ff */
[----:B------:R-:W-:Y:S05]  /*1610*/  BRA.U UP1, `(.L_x_18) ;  /* 0x0000001d01247547 */ /* 0x000fea000b800000 */
[----:B------:R-:W1:Y:S01]  /*1620*/  LDCU UR13, c[0x0][0x38c] ;  /* 0x00007180ff0d77ac */ /* 0x000e620008000800 */
[----:B------:R-:W2:Y:S01]  /*1630*/  LDC R9, c[0x0][0x370] ;  /* 0x0000dc00ff097b82 */ /* 0x000ea20000000800 */
[----:B------:R-:W-:Y:S01]  /*1640*/  PLOP3.LUT P1, PT, PT, PT, UP2, 0x80, 0x8 ;  /* 0x000000000008781c */ /* 0x000fe20003f2f028 */
[----:B------:R-:W-:Y:S01]  /*1650*/  IMAD.MOV.U32 R15, RZ, RZ, 0x1 ;  /* 0x00000001ff0f7424 */ /* 0x000fe200078e00ff */
[----:B------:R-:W-:Y:S01]  /*1660*/  ISETP.EQ.OR P4, PT, R2, RZ, P5 ;  /* 0x000000ff0200720c */ /* 0x000fe20002f82670 */
[----:B------:R-:W-:Y:S01]  /*1670*/  IMAD.MOV.U32 R14, RZ, RZ, RZ ;  /* 0x000000ffff0e7224 */ /* 0x000fe200078e00ff */
[----:B------:R-:W-:Y:S02]  /*1680*/  PLOP3.LUT P1, PT, P1, PT, PT, 0x8, 0x80 ;  /* 0x000000000080781c */ /* 0x000fe40000f2e170 */
[----:B------:R-:W-:Y:S01]  /*1690*/  CS2R R12, SRZ ;  /* 0x00000000000c7805 */ /* 0x000fe2000001ff00 */
[----:B------:R-:W-:Y:S01]  /*16a0*/  IMAD.MOV.U32 R10, RZ, RZ, 0x1 ;  /* 0x00000001ff0a7424 */ /* 0x000fe200078e00ff */
[----:B------:R-:W4:Y:S01]  /*16b0*/  LDC R0, c[0x0][0x374] ;  /* 0x0000dd00ff007b82 */ /* 0x000f220000000800 */
[----:B------:R-:W2:Y:S01]  /*16c0*/  LDCU.64 UR22, c[0x0][0x348] ;  /* 0x00006900ff1677ac */ /* 0x000ea20008000a00 */
[----:B------:R-:W-:Y:S01]  /*16d0*/  UMOV UR6, URZ ;  /* 0x000000ff00067c82 */ /* 0x000fe20008000000 */
[----:B-1----:R-:W-:-:S04]  /*16e0*/  UIADD3 UR5, UPT, UPT, UR13, 0x1f, URZ ;  /* 0x0000001f0d057890 */ /* 0x002fc8000fffe0ff */
[----:B------:R-:W-:-:S04]  /*16f0*/  USHF.R.S32.HI UR4, URZ, 0x1f, UR5 ;  /* 0x0000001fff047899 */ /* 0x000fc80008011405 */
[----:B------:R-:W-:-:S04]  /*1700*/  ULEA.HI UR4, UR4, UR5, URZ, 0x5 ;  /* 0x0000000504047291 */ /* 0x000fc8000f8f28ff */
[----:B------:R-:W-:Y:S02]  /*1710*/  USHF.R.S32.HI UR15, URZ, 0x5, UR4 ;  /* 0x00000005ff0f7899 */ /* 0x000fe40008011404 */
[----:B------:R-:W-:Y:S02]  /*1720*/  UIADD3 UR4, UPT, UPT, UR13, -0x1, URZ ;  /* 0xffffffff0d047890 */ /* 0x000fe4000fffe0ff */
[----:B------:R-:W-:Y:S02]  /*1730*/  UISETP.LT.U32.AND UP0, UPT, UR15, 0x18, UPT ;  /* 0x000000180f00788c */ /* 0x000fe4000bf01070 */
[----:B------:R-:W-:Y:S02]  /*1740*/  UISETP.GE.U32.AND UP1, UPT, UR4, -0x3f, UPT ;  /* 0xffffffc10400788c */ /* 0x000fe4000bf26070 */
[----:B------:R-:W-:Y:S02]  /*1750*/  USEL UR14, UR15, 0x18, UP0 ;  /* 0x000000180f0e7887 */ /* 0x000fe40008000000 */
[----:B------:R-:W-:-:S02]  /*1760*/  UIADD3 UR13, UPT, UPT, UR13, 0x3e, URZ ;  /* 0x0000003e0d0d7890 */ /* 0x000fc4000fffe0ff */
[----:B------:R-:W-:Y:S02]  /*1770*/  UIADD3 UR5, UPT, UPT, UR14, -0x1, URZ ;  /* 0xffffffff0e057890 */ /* 0x000fe4000fffe0ff */
[----:B------:R-:W-:-:S03]  /*1780*/  UIADD3 UR7, UPT, UPT, UR15, -UR14, URZ ;  /* 0x8000000e0f077290 */ /* 0x000fc6000fffe0ff */
[----:B------:R-:W-:-:S04]  /*1790*/  @UP1 UIADD3 UR5, UPT, UPT, UR14, URZ, URZ ;  /* 0x000000ff0e051290 */ /* 0x000fc8000fffe0ff */
[----:B--2---:R-:W-:-:S12]  /*17a0*/  UIADD3 UR5, UPT, UPT, UR5, 0x1, URZ ;  /* 0x0000000105057890 */ /* 0x004fd8000fffe0ff */
.L_x_36:
[----:B------:R-:W-:Y:S01]  /*17b0*/  UISETP.NE.AND UP0, UPT, UR37, URZ, UPT ;  /* 0x000000ff2500728c */ /* 0x000fe2000bf05270 */
[----:B------:R-:W1:Y:S08]  /*17c0*/  S2UR UR37, SR_CgaCtaId ;  /* 0x00000000002579c3 */ /* 0x000e700000008800 */
[----:B------:R-:W-:Y:S05]  /*17d0*/  BRA.U UP0, `(.L_x_19) ;  /* 0x0000000100347547 */ /* 0x000fea000b800000 */
[----:B------:R-:W2:Y:S01]  /*17e0*/  S2R R2, SR_CgaCtaId ;  /* 0x0000000000027919 */ /* 0x000ea20000008800 */
[----:B------:R-:W-:-:S04]  /*17f0*/  MOV R3, 0x400 ;  /* 0x0000040000037802 */ /* 0x000fc80000000f00 */
[----:B--2---:R-:W-:Y:S02]  /*1800*/  LEA R3, R2, R3, 0x18 ;  /* 0x0000000302037211 */ /* 0x004fe400078ec0ff */
[----:B------:R-:W-:-:S03]  /*1810*/  SHF.L.U32 R2, R10, 0x1f, RZ ;  /* 0x0000001f0a027819 */ /* 0x000fc600000006ff */
[----:B------:R-:W-:-:S04]  /*1820*/  IMAD R3, R12, 0x8, R3 ;  /* 0x000000080c037824 */ /* 0x000fc800078e0203 */
[----:B------:R-:W2:Y:S02]  /*1830*/  SYNCS.PHASECHK.TRANS64.TRYWAIT P0, [R3+URZ+0x220], R2 ;  /* 0x00022002030075a7 */ /* 0x000ea400080011ff */
[----:B--2---:R-:W-:Y:S05]  /*1840*/  @!P0 BRA `(.L_x_20) ;  /* 0x0000007400908947 */ /* 0x004fea0003800000 */
.L_x_127:
[----:B------:R-:W-:Y:S01]  /*1850*/  VIADD R12, R12, 0x1 ;  /* 0x000000010c0c7836 */ /* 0x000fe20000000000 */
[----:B------:R2:W-:Y:S04]  /*1860*/  SYNCS.ARRIVE.TRANS64.A1T0 RZ, [R3+URZ+0x210], RZ ;  /* 0x000210ff03ff79a7 */ /* 0x0005e800081000ff */
[----:B------:R-:W-:-:S04]  /*1870*/  ISETP.NE.AND P0, PT, R12, 0x2, PT ;  /* 0x000000020c00780c */ /* 0x000fc80003f05270 */
[----:B------:R-:W-:Y:S02]  /*1880*/  SEL R12, R12, RZ, P0 ;  /* 0x000000ff0c0c7207 */ /* 0x000fe40000000000 */
[----:B--2---:R-:W-:-:S04]  /*1890*/  SEL R3, RZ, 0x1, P0 ;  /* 0x00000001ff037807 */ /* 0x004fc80000000000 */
[----:B------:R-:W-:-:S07]  /*18a0*/  LOP3.LUT R10, R10, R3, RZ, 0x3c, !PT ;  /* 0x000000030a0a7212 */ /* 0x000fce00078e3cff */
.L_x_19:
[----:B------:R-:W-:Y:S01]  /*18b0*/  UMOV UR4, 0x400 ;  /* 0x0000040000047882 */ /* 0x000fe20000000000 */
[----:B------:R-:W-:Y:S01]  /*18c0*/  SHF.L.U32 R2, R15, 0x1f, RZ ;  /* 0x0000001f0f027819 */ /* 0x000fe200000006ff */
[----:B-1----:R-:W-:Y:S01]  /*18d0*/  ULEA UR4, UR37, UR4, 0x18 ;  /* 0x0000000425047291 */ /* 0x002fe2000f8ec0ff */
[----:B------:R-:W-:Y:S01]  /*18e0*/  R2UR UR35, R21 ;  /* 0x00000000152372ca */ /* 0x000fe200000e0000 */
[----:B------:R-:W-:Y:S01]  /*18f0*/  UISETP.GE.U32.AND UP0, UPT, UR13, 0x3f, UPT ;  /* 0x0000003f0d00788c */ /* 0x000fe2000bf06070 */
[----:B------:R-:W-:Y:S01]  /*1900*/  R2UR UR10, R20 ;  /* 0x00000000140a72ca */ /* 0x000fe200000e0000 */
[----:B------:R-:W-:Y:S01]  /*1910*/  ULEA UR8, UR6, UR4, 0x3 ;  /* 0x0000000406087291 */ /* 0x000fe2000f8e18ff */
[----:B------:R-:W-:-:S08]  /*1920*/  UMOV UR24, URZ ;  /* 0x000000ff00187c82 */ /* 0x000fd00008000000 */
[----:B------:R1:W2:Y:S01]  /*1930*/  SYNCS.PHASECHK.TRANS64.TRYWAIT P0, [UR8+0xc0], R2 ;  /* 0x0000c002ff0075a7 */ /* 0x0002a20008001108 */
[----:B------:R-:W-:Y:S02]  /*1940*/  USHF.L.U32 UR35, UR35, 0x7, URZ ;  /* 0x0000000723237899 */ /* 0x000fe400080006ff */
[----:B------:R-:W-:Y:S01]  /*1950*/  USHF.L.U32 UR10, UR10, 0x7, URZ ;  /* 0x000000070a0a7899 */ /* 0x000fe200080006ff */
[----:B------:R-:W-:Y:S11]  /*1960*/  BRA.U !UP0, `(.L_x_21) ;  /* 0x0000000108a47547 */ /* 0x000ff6000b800000 */
[----:B------:R-:W-:Y:S01]  /*1970*/  UMOV UR16, URZ ;  /* 0x000000ff00107c82 */ /* 0x000fe20008000000 */
[----:B------:R-:W-:-:S05]  /*1980*/  UMOV UR17, UR6 ;  /* 0x0000000600117c82 */ /* 0x000fca0008000000 */
.L_x_26:
[----:B-1----:R-:W-:Y:S01]  /*1990*/  ULEA UR33, UR17, UR4, 0x3 ;  /* 0x0000000411217291 */ /* 0x002fe2000f8e18ff */
[----:B--2---:R-:W-:Y:S01]  /*19a0*/  @!P5 MOV R3, 0x2000 ;  /* 0x000020000003d802 */ /* 0x004fe20000000f00 */
[----:B--2---:R-:W-:Y:S10]  /*19b0*/  @P0 BRA `(.L_x_22) ;  /* 0x00000000000c0947 */ /* 0x004ff40003800000 */
[----:B------:R-:W-:-:S04]  /*19c0*/  SHF.L.U32 R5, R15, 0x1f, RZ ;  /* 0x0000001f0f057819 */ /* 0x000fc800000006ff */
[----:B------:R-:W2:Y:S02]  /*19d0*/  SYNCS.PHASECHK.TRANS64.TRYWAIT P0, [UR33+0xc0], R5 ;  /* 0x0000c005ff0075a7 */ /* 0x000ea40008001121 */
[----:B--2---:R-:W-:Y:S05]  /*19e0*/  @!P0 BRA `(.L_x_23) ;  /* 0x00000074003c8947 */ /* 0x004fea0003800000 */
.L_x_22:
[----:B------:R2:W-:Y:S01]  /*19f0*/  @!P5 SYNCS.ARRIVE.TRANS64 RZ, [UR33], R3 ;  /* 0x00000003ffffd9a7 */ /* 0x0005e20008000021 */
[----:B------:R-:W-:Y:S04]  /*1a00*/  BSSY.RECONVERGENT B0, `(.L_x_24) ;  /* 0x0000003000007945 */ /* 0x000fe80003800200 */
[----:B------:R-:W-:Y:S05]  /*1a10*/  @P4 BRA `(.L_x_25) ;  /* 0x0000000000044947 */ /* 0x000fea0003800000 */
[----:B------:R-:W-:Y:S05]  /*1a20*/  BPT.TRAP 0x1 ;  /* 0x000000040000795c */ /* 0x000fea0000300000 */
.L_x_25:
[----:B------:R-:W-:Y:S05]  /*1a30*/  BSYNC.RECONVERGENT B0 ;  /* 0x0000000000007941 */ /* 0x000fea0003800200 */
.L_x_24:
[----:B------:R-:W-:Y:S02]  /*1a40*/  UIADD3 UR6, UPT, UPT, UR17, 0x1, URZ ;  /* 0x0000000111067890 */ /* 0x000fe4000fffe0ff */
[----:B------:R-:W-:Y:S02]  /*1a50*/  UIADD3 UR26, UP1, UPT, UR22, 0x80, URZ ;  /* 0x00000080161a7890 */ /* 0x000fe4000ff3e0ff */
[----:B------:R-:W-:Y:S02]  /*1a60*/  UISETP.NE.AND UP0, UPT, UR6, 0x18, UPT ;  /* 0x000000180600788c */ /* 0x000fe4000bf05270 */
[----:B------:R-:W-:Y:S02]  /*1a70*/  USHF.L.U32 UR34, UR16, 0x5, URZ ;  /* 0x0000000510227899 */ /* 0x000fe400080006ff */
[----:B------:R-:W-:Y:S02]  /*1a80*/  USEL UR9, URZ, 0x1, UP0 ;  /* 0x00000001ff097887 */ /* 0x000fe40008000000 */
[----:B------:R-:W-:-:S02]  /*1a90*/  USEL UR6, UR6, URZ, UP0 ;  /* 0x000000ff06067287 */ /* 0x000fc40008000000 */
[----:B------:R-:W-:Y:S02]  /*1aa0*/  UIADD3 UR20, UP0, UPT, UR22, 0x180, URZ ;  /* 0x0000018016147890 */ /* 0x000fe4000ff1e0ff */
[----:B------:R-:W-:Y:S01]  /*1ab0*/  ULEA UR8, UR6, UR4, 0x3 ;  /* 0x0000000406087291 */ /* 0x000fe2000f8e18ff */
[----:B------:R-:W-:Y:S01]  /*1ac0*/  LOP3.LUT R15, R15, UR9, RZ, 0x3c, !PT ;  /* 0x000000090f0f7c12 */ /* 0x000fe2000f8e3cff */
[----:B------:R-:W-:Y:S02]  /*1ad0*/  UIADD3.X UR27, UPT, UPT, URZ, UR23, URZ, UP1, !UPT ;  /* 0x00000017ff1b7290 */ /* 0x000fe40008ffe4ff */
[----:B------:R-:W-:Y:S01]  /*1ae0*/  UIADD3.X UR21, UPT, UPT, URZ, UR23, URZ, UP0, !UPT ;  /* 0x00000017ff157290 */ /* 0x000fe200087fe4ff */
[----:B-1----:R-:W-:Y:S01]  /*1af0*/  SHF.L.U32 R2, R15, 0x1f, RZ ;  /* 0x0000001f0f027819 */ /* 0x002fe200000006ff */
[----:B------:R-:W-:Y:S01]  /*1b00*/  UMOV UR18, 0x0 ;  /* 0x0000000000127882 */ /* 0x000fe20000000000 */
[----:B------:R-:W-:Y:S01]  /*1b10*/  UMOV UR19, 0x10000000 ;  /* 0x1000000000137882 */ /* 0x000fe20000000000 */
[----:B------:R-:W-:Y:S01]  /*1b20*/  UMOV UR12, UR36 ;  /* 0x00000024000c7c82 */ /* 0x000fe20008000000 */
[----:B------:R1:W1:Y:S01]  /*1b30*/  SYNCS.PHASECHK.TRANS64.TRYWAIT P0, [UR8+0xc0], R2 ;  /* 0x0000c002ff0075a7 */ /* 0x0002620008001108 */
[----:B------:R-:W-:Y:S01]  /*1b40*/  ULEA UR8, UR17, UR4, 0xc ;  /* 0x0000000411087291 */ /* 0x000fe2000f8e60ff */
[----:B------:R-:W-:Y:S01]  /*1b50*/  UMOV UR9, UR33 ;  /* 0x0000002100097c82 */ /* 0x000fe20008000000 */
[----:B------:R-:W-:-:S02]  /*1b60*/  UMOV UR11, UR34 ;  /* 0x00000022000b7c82 */ /* 0x000fc40008000000 */
[----:B------:R-:W-:Y:S02]  /*1b70*/  UIADD3 UR32, UPT, UPT, UR8, 0x8600, URZ ;  /* 0x0000860008207890 */ /* 0x000fe4000fffe0ff */
[----:B------:R-:W-:Y:S02]  /*1b80*/  UIADD3 UR8, UPT, UPT, UR8, 0x20600, URZ ;  /* 0x0002060008087890 */ /* 0x000fe4000fffe0ff */
[----:B------:R-:W-:Y:S01]  /*1b90*/  UIADD3 UR16, UPT, UPT, UR16, 0x1, URZ ;  /* 0x0000000110107890 */ /* 0x000fe2000fffe0ff */
[----:B------:R-:W-:Y:S01]  /*1ba0*/  UMOV UR24, UR5 ;  /* 0x0000000500187c82 */ /* 0x000fe20008000000 */
[----:B------:R-:W-:Y:S02]  /*1bb0*/  UMOV UR17, UR6 ;  /* 0x0000000600117c82 */ /* 0x000fe40008000000 */
[----:B------:R-:W-:Y:S01]  /*1bc0*/  UISETP.NE.AND UP0, UPT, UR16, UR5, UPT ;  /* 0x000000051000728c */ /* 0x000fe2000bf05270 */
[----:B------:R1:W-:Y:S02]  /*1bd0*/  UTMALDG.3D [UR32], [UR26], desc[UR18] ;  /* 0x000012201a0075b4 */ /* 0x0003e40008011000 */
[----:B------:R1:W-:Y:S06]  /*1be0*/  UTMALDG.3D [UR8], [UR20], desc[UR18] ;  /* 0x00001208140075b4 */ /* 0x0003ec0008011000 */
[----:B------:R-:W-:Y:S05]  /*1bf0*/  BRA.U UP0, `(.L_x_26) ;  /* 0xfffffffd00647547 */ /* 0x000fea000b83ffff */
.L_x_21:
[----:B-1----:R-:W-:Y:S01]  /*1c00*/  ULEA UR8, UR6, UR4, 0x3 ;  /* 0x0000000406087291 */ /* 0x002fe2000f8e18ff */
[----:B------:R-:W-:Y:S01]  /*1c10*/  SHF.L.U32 R2, R15, 0x1f, RZ ;  /* 0x0000001f0f027819 */ /* 0x000fe200000006ff */
[----:B------:R-:W-:Y:S01]  /*1c20*/  @!P1 SYNCS.ARRIVE.TRANS64.A1T0 RZ, [UR4+0x1a8], RZ ;  /* 0x0001a8ffffff99a7 */ /* 0x000fe20008100004 */
[----:B------:R-:W-:-:S06]  /*1c30*/  UISETP.GT.AND UP0, UPT, UR15, UR14, UPT ;  /* 0x0000000e0f00728c */ /* 0x000fcc000bf04270 */
[----:B--2---:R1:W2:Y:S03]  /*1c40*/  SYNCS.PHASECHK.TRANS64.TRYWAIT P0, [UR8+0xc0], R2 ;  /* 0x0000c002ff0075a7 */ /* 0x0042a60008001108 */
[----:B------:R-:W-:Y:S05]  /*1c50*/  BRA.U !UP0, `(.L_x_27) ;  /* 0x0000000108a87547 */ /* 0x000fea000b800000 */
[----:B------:R-:W-:Y:S01]  /*1c60*/  UIADD3 UR21, UPT, UPT, UR7, UR24, URZ ;  /* 0x0000001807157290 */ /* 0x000fe2000fffe0ff */
[----:B------:R-:W-:-:S11]  /*1c70*/  UMOV UR25, UR6 ;  /* 0x0000000600197c82 */ /* 0x000fd60008000000 */
.L_x_32:
[----:B-1----:R-:W-:Y:S01]  /*1c80*/  ULEA UR17, UR25, UR4, 0x3 ;  /* 0x0000000419117291 */ /* 0x002fe2000f8e18ff */
[----:B--2---:R-:W-:Y:S01]  /*1c90*/  @!P5 MOV R3, 0x2000 ;  /* 0x000020000003d802 */ /* 0x004fe20000000f00 */
[----:B--2---:R-:W-:Y:S10]  /*1ca0*/  @P0 BRA `(.L_x_28) ;  /* 0x00000000000c0947 */ /* 0x004ff40003800000 */
[----:B------:R-:W-:-:S04]  /*1cb0*/  SHF.L.U32 R5, R15, 0x1f, RZ ;  /* 0x0000001f0f057819 */ /* 0x000fc800000006ff */
[----:B------:R-:W2:Y:S02]  /*1cc0*/  SYNCS.PHASECHK.TRANS64.TRYWAIT P0, [UR17+0xc0], R5 ;  /* 0x0000c005ff0075a7 */ /* 0x000ea40008001111 */
[----:B--2---:R-:W-:Y:S05]  /*1cd0*/  @!P0 BRA `(.L_x_29) ;  /* 0x0000007000988947 */ /* 0x004fea0003800000 */
.L_x_28:
[----:B------:R2:W-:Y:S01]  /*1ce0*/  @!P5 SYNCS.ARRIVE.TRANS64 RZ, [UR17], R3 ;  /* 0x00000003ffffd9a7 */ /* 0x0005e20008000011 */
[----:B------:R-:W-:Y:S04]  /*1cf0*/  BSSY.RECONVERGENT B0, `(.L_x_30) ;  /* 0x0000003000007945 */ /* 0x000fe80003800200 */
[----:B------:R-:W-:Y:S05]  /*1d00*/  @P4 BRA `(.L_x_31) ;  /* 0x0000000000044947 */ /* 0x000fea0003800000 */
[----:B------:R-:W-:Y:S05]  /*1d10*/  BPT.TRAP 0x1 ;  /* 0x000000040000795c */ /* 0x000fea0000300000 */
.L_x_31:
[----:B------:R-:W-:Y:S05]  /*1d20*/  BSYNC.RECONVERGENT B0 ;  /* 0x0000000000007941 */ /* 0x000fea0003800200 */
.L_x_30:
        /* <DEDUP_REMOVED lines=20> */
[----:B------:R-:W-:Y:S01]  /*1e70*/  UIADD3 UR8, UPT, UPT, UR8, 0x20600, URZ ;  /* 0x0002060008087890 */ /* 0x000fe2000fffe0ff */
[----:B------:R-:W-:Y:S01]  /*1e80*/  UMOV UR9, UR17 ;  /* 0x0000001100097c82 */ /* 0x000fe20008000000 */
[----:B------:R-:W-:Y:S01]  /*1e90*/  UMOV UR11, UR18 ;  /* 0x00000012000b7c82 */ /* 0x000fe20008000000 */
[----:B------:R-:W-:Y:S01]  /*1ea0*/  UIADD3 UR24, UPT, UPT, UR24, 0x1, URZ ;  /* 0x0000000118187890 */ /* 0x000fe2000fffe0ff */
[----:B------:R-:W-:-:S03]  /*1eb0*/  UMOV UR25, UR6 ;  /* 0x0000000600197c82 */ /* 0x000fc60008000000 */
[----:B------:R1:W-:Y:S01]  /*1ec0*/  UTMALDG.3D [UR16], [UR30], desc[UR26] ;  /* 0x00001a101e0075b4 */ /* 0x0003e20008011000 */
[----:B------:R-:W-:Y:S01]  /*1ed0*/  UISETP.NE.AND UP0, UPT, UR24, UR21, UPT ;  /* 0x000000151800728c */ /* 0x000fe2000bf05270 */
[----:B------:R1:W-:Y:S08]  /*1ee0*/  UTMALDG.3D [UR8], [UR28], desc[UR26] ;  /* 0x00001a081c0075b4 */ /* 0x0003f00008011000 */
[----:B------:R-:W-:Y:S05]  /*1ef0*/  BRA.U UP0, `(.L_x_32) ;  /* 0xfffffffd00607547 */ /* 0x000fea000b83ffff */
.L_x_27:
[C---:B-1----:R-:W-:Y:S01]  /*1f00*/  LEA R2, R14.reuse, UR4, 0x3 ;  /* 0x000000040e027c11 */ /* 0x042fe2000f8e18ff */
[----:B------:R-:W-:Y:S01]  /*1f10*/  NOP ;  /* 0x0000000000007918 */ /* 0x000fe20000000000 */
[----:B--2---:R-:W-:Y:S02]  /*1f20*/  SHF.L.U32 R3, R13, 0x1f, RZ ;  /* 0x0000001f0d037819 */ /* 0x004fe400000006ff */
[----:B------:R-:W-:Y:S02]  /*1f30*/  LEA R4, R14, UR4, 0x4 ;  /* 0x000000040e047c11 */ /* 0x000fe4000f8e20ff */
[----:B------:R-:W1:Y:S02]  /*1f40*/  SYNCS.PHASECHK.TRANS64.TRYWAIT P0, [R2+URZ+0x1b0], R3 ;  /* 0x0001b003020075a7 */ /* 0x000e6400080011ff */
[----:B-1----:R-:W-:Y:S05]  /*1f50*/  @!P0 BRA `(.L_x_33) ;  /* 0x0000007000108947 */ /* 0x002fea0003800000 */
.L_x_130:
[----:B------:R-:W2:Y:S01]  /*1f60*/  LDS.128 R4, [R4+0x240] ;  /* 0x0002400004047984 */ /* 0x000ea20000000c00 */
[----:B---3--:R-:W-:Y:S01]  /*1f70*/  ISETP.GE.AND P0, PT, R72, 0x1, PT ;  /* 0x000000014800780c */ /* 0x008fe20003f06270 */
[----:B-1----:R-:W-:Y:S01]  /*1f80*/  VIADD R2, R2, 0x1c0 ;  /* 0x000001c002027836 */ /* 0x002fe20000000000 */
[----:B------:R-:W-:Y:S01]  /*1f90*/  @!PT LDS RZ, [RZ] ;  /* 0x00000000fffff984 */ /* 0x000fe20000000800 */
[----:B------:R-:W-:Y:S01]  /*1fa0*/  @!PT LDS RZ, [RZ] ;  /* 0x00000000fffff984 */ /* 0x000fe20000000800 */
[----:B------:R-:W-:Y:S01]  /*1fb0*/  @!PT LDS RZ, [RZ] ;  /* 0x00000000fffff984 */ /* 0x000fe20000000800 */
[----:B------:R-:W-:Y:S01]  /*1fc0*/  @!PT LDS RZ, [RZ] ;  /* 0x00000000fffff984 */ /* 0x000fe20000000800 */
[----:B------:R1:W-:Y:S06]  /*1fd0*/  MEMBAR.ALL.CTA ;  /* 0x0000000000007992 */ /* 0x0003ec0000008000 */
[----:B-1----:R-:W1:Y:S01]  /*1fe0*/  FENCE.VIEW.ASYNC.S ;  /* 0x00000000000073c6 */ /* 0x002e620000000000 */
[----:B------:R-:W-:-:S04]  /*1ff0*/  PRMT R2, RZ, 0x654, R2 ;  /* 0x00000654ff027816 */ /* 0x000fc80000000002 */
[----:B-1----:R1:W-:Y:S01]  /*2000*/  SYNCS.ARRIVE.TRANS64.RED.A1T0 RZ, [R2+URZ], RZ ;  /* 0x000000ff02ff79a7 */ /* 0x0023e200081004ff */
[----:B--2---:R-:W-:-:S13]  /*2010*/  LOP3.LUT P2, RZ, R6, 0x1, RZ, 0xc0, !PT ;  /* 0x0000000106ff7812 */ /* 0x004fda000784c0ff */
[----:B------:R-:W-:Y:S01]  /*2020*/  @P2 SHF.R.U32.HI R3, RZ, 0x10, R5 ;  /* 0x00000010ff032819 */ /* 0x000fe20000011605 */
[----:B------:R-:W-:Y:S01]  /*2030*/  VOTEU.ANY UP0, P2 ;  /* 0x0000000000ff7886 */ /* 0x000fe20001000100 */
[----:B------:R-:W-:Y:S02]  /*2040*/  @P2 MOV R11, R4 ;  /* 0x00000004000b2202 */ /* 0x000fe40000000f00 */
[----:B------:R-:W-:Y:S02]  /*2050*/  @P2 R2UR.BROADCAST UR8, R3 ;  /* 0x00000000030822ca */ /* 0x000fe400008e0000 */
[----:B------:R-:W-:-:S11]  /*2060*/  @P2 LOP3.LUT R8, R5, 0xffff, RZ, 0xc0, !PT ;  /* 0x0000ffff05082812 */ /* 0x000fd600078ec0ff */
[----:B------:R-:W-:Y:S01]  /*2070*/  @UP0 UMOV UR36, UR8 ;  /* 0x0000000800240c82 */ /* 0x000fe20008000000 */
[----:B-1----:R-:W-:Y:S05]  /*2080*/  @!P0 BRA `(.L_x_34) ;  /* 0x0000000000b88947 */ /* 0x002fea0003800000 */
[----:B------:R-:W4:Y:S01]  /*2090*/  LDC.64 R4, c[0x0][0xb18] ;  /* 0x0002c600ff047b82 */ /* 0x000f220000000a00 */
[----:B------:R-:W-:-:S07]  /*20a0*/  ISETP.NE.AND P3, PT, R72, 0x1, PT ;  /* 0x000000014800780c */ /* 0x000fce0003f65270 */
[----:B------:R-:W1:Y:S08]  /*20b0*/  LDC.64 R6, c[0x0][0xb10] ;  /* 0x0002c400ff067b82 */ /* 0x000e700000000a00 */
[----:B------:R-:W2:Y:S08]  /*20c0*/  LDC R16, c[0x0][0xb20] ;  /* 0x0002c800ff107b82 */ /* 0x000eb00000000800 */
[----:B------:R-:W3:Y:S01]  /*20d0*/  LDC R18, c[0x0][0xb0c] ;  /* 0x0002c300ff127b82 */ /* 0x000ee20000000800 */
[----:B----4-:R-:W-:Y:S01]  /*20e0*/  IMAD.HI.U32 R17, R0, R5, RZ ;  /* 0x0000000500117227 */ /* 0x010fe200078e00ff */
[----:B------:R-:W-:-:S03]  /*20f0*/  ISETP.NE.AND P0, PT, R4, 0x1, PT ;  /* 0x000000010400780c */ /* 0x000fc60003f05270 */
[----:B------:R-:W-:-:S03]  /*2100*/  IMAD.HI.U32 R5, R8, R5, RZ ;  /* 0x0000000508057227 */ /* 0x000fc600078e00ff */
[----:B------:R-:W4:Y:S01]  /*2110*/  LDC.64 R2, c[0x0][0xb28] ;  /* 0x0002ca00ff027b82 */ /* 0x000f220000000a00 */
[----:B-1----:R-:W-:-:S04]  /*2120*/  IMAD.HI.U32 R20, R9, R6, RZ ;  /* 0x0000000609147227 */ /* 0x002fc800078e00ff */
[----:B------:R-:W-:Y:S01]  /*2130*/  IMAD.HI.U32 R22, R11, R6, RZ ;  /* 0x000000060b167227 */ /* 0x000fe200078e00ff */
[----:B------:R-:W-:Y:S02]  /*2140*/  SHF.R.U32.HI R20, RZ, R7, R20 ;  /* 0x00000007ff147219 */ /* 0x000fe40000011614 */
[-C--:B--2---:R-:W-:Y:S02]  /*2150*/  SHF.R.U32.HI R17, RZ, R16.reuse, R17 ;  /* 0x00000010ff117219 */ /* 0x084fe40000011611 */
[----:B------:R-:W-:Y:S02]  /*2160*/  SHF.R.U32.HI R5, RZ, R16, R5 ;  /* 0x00000010ff057219 */ /* 0x000fe40000011605 */
[----:B------:R-:W-:Y:S02]  /*2170*/  SEL R17, R0, R17, !P0 ;  /* 0x0000001100117207 */ /* 0x000fe40004000000 */
[----:B------:R-:W-:Y:S02]  /*2180*/  SHF.R.U32.HI R22, RZ, R7, R22 ;  /* 0x00000007ff167219 */ /* 0x000fe40000011616 */
[----:B---3--:R-:W-:-:S02]  /*2190*/  ISETP.NE.AND P1, PT, R18, 0x1, PT ;  /* 0x000000011200780c */ /* 0x008fc40003f25270 */
[----:B------:R-:W-:Y:S02]  /*21a0*/  SEL R5, R8, R5, !P0 ;  /* 0x0000000508057207 */ /* 0x000fe40004000000 */
[----:B------:R-:W-:Y:S02]  /*21b0*/  SEL R19, R9, R20, !P1 ;  /* 0x0000001409137207 */ /* 0x000fe40004800000 */
[----:B------:R-:W-:Y:S01]  /*21c0*/  SEL R7, R11, R22, !P1 ;  /* 0x000000160b077207 */ /* 0x000fe20004800000 */
[----:B----4-:R-:W-:-:S04]  /*21d0*/  IMAD.HI.U32 R20, R17, R2, RZ ;  /* 0x0000000211147227 */ /* 0x010fc800078e00ff */
[----:B------:R-:W-:Y:S01]  /*21e0*/  IMAD.HI.U32 R6, R19, R2, RZ ;  /* 0x0000000213067227 */ /* 0x000fe200078e00ff */
[----:B------:R-:W-:-:S04]  /*21f0*/  @P3 SHF.R.U32.HI R17, RZ, R3, R20 ;  /* 0x00000003ff113219 */ /* 0x000fc80000011614 */
[----:B------:R-:W-:Y:S01]  /*2200*/  @P3 SHF.R.U32.HI R19, RZ, R3, R6 ;  /* 0x00000003ff133219 */ /* 0x000fe20000011606 */
[----:B------:R-:W-:-:S04]  /*2210*/  IMAD R17, R72, R17, RZ ;  /* 0x0000001148117224 */ /* 0x000fc800078e02ff */
[----:B------:R-:W-:Y:S01]  /*2220*/  IMAD R6, R72, R19, RZ ;  /* 0x0000001348067224 */ /* 0x000fe200078e02ff */
[C---:B------:R-:W-:Y:S02]  /*2230*/  ISETP.GE.AND P0, PT, R5.reuse, R17, PT ;  /* 0x000000110500720c */ /* 0x040fe40003f06270 */
[----:B------:R-:W-:Y:S02]  /*2240*/  IADD3 R17, PT, PT, -R5, RZ, RZ ;  /* 0x000000ff05117210 */ /* 0x000fe40007ffe1ff */
[----:B------:R-:W-:Y:S01]  /*2250*/  ISETP.GE.OR P0, PT, R7, R6, P0 ;  /* 0x000000060700720c */ /* 0x000fe20000706670 */
[----:B------:R-:W-:-:S04]  /*2260*/  IMAD.HI.U32 R6, R5, R2, RZ ;  /* 0x0000000205067227 */ /* 0x000fc800078e00ff */
[----:B------:R-:W-:Y:S01]  /*2270*/  IMAD R8, R4, R17, R8 ;  /* 0x0000001104087224 */ /* 0x000fe200078e0208 */
[----:B------:R-:W-:-:S04]  /*2280*/  SHF.R.U32.HI R6, RZ, R3, R6 ;  /* 0x00000003ff067219 */ /* 0x000fc80000011606 */
[----:B------:R-:W-:-:S03]  /*2290*/  SEL R6, R5, R6, !P3 ;  /* 0x0000000605067207 */ /* 0x000fc60005800000 */
[----:B------:R-:W-:-:S04]  /*22a0*/  @!P0 IMAD.HI.U32 R16, R7, R2, RZ ;  /* 0x0000000207108227 */ /* 0x000fc800078e00ff */
[----:B------:R-:W-:Y:S01]  /*22b0*/  IMAD.MOV R2, RZ, RZ, -R6 ;  /* 0x000000ffff027224 */ /* 0x000fe200078e0a06 */
[----:B------:R-:W-:-:S03]  /*22c0*/  @!P0 SHF.R.U32.HI R16, RZ, R3, R16 ;  /* 0x00000003ff108219 */ /* 0x000fc60000011610 */
[----:B------:R-:W-:Y:S01]  /*22d0*/  IMAD R2, R72, R2, R5 ;  /* 0x0000000248027224 */ /* 0x000fe200078e0205 */
        /* <DEDUP_REMOVED lines=9> */
.L_x_34:
[----:B------:R-:W1:Y:S02]  /*2370*/  LDCU UR8, c[0x0][0xb30] ;  /* 0x00016600ff0877ac */ /* 0x000e640008000800 */
[----:B-1----:R-:W-:-:S09]  /*2380*/  UISETP.NE.AND UP0, UPT, UR8, 0x1, UPT ;  /* 0x000000010800788c */ /* 0x002fd2000bf05270 */
[----:B------:R-:W-:Y:S05]  /*2390*/  BRA.U UP0, `(.L_x_35) ;  /* 0x0000000100407547 */ /* 0x000fea000b800000 */
[----:B------:R-:W1:Y:S08]  /*23a0*/  LDC.64 R4, c[0x0][0xb10] ;  /* 0x0002c400ff047b82 */ /* 0x000e700000000a00 */
[----:B------:R-:W2:Y:S08]  /*23b0*/  LDC.64 R2, c[0x0][0xb18] ;  /* 0x0002c600ff027b82 */ /* 0x000eb00000000a00 */
[----:B------:R-:W3:Y:S08]  /*23c0*/  LDC R6, c[0x0][0xb20] ;  /* 0x0002c800ff067b82 */ /* 0x000ef00000000800 */
[----:B------:R-:W4:Y:S01]  /*23d0*/  LDC R16, c[0x0][0xb0c] ;  /* 0x0002c300ff107b82 */ /* 0x000f220000000800 */
[----:B-1----:R-:W-:-:S05]  /*23e0*/  IMAD.HI.U32 R4, R11, R4, RZ ;  /* 0x000000040b047227 */ /* 0x002fca00078e00ff */
[----:B------:R-:W-:Y:S01]  /*23f0*/  SHF.R.U32.HI R4, RZ, R5, R4 ;  /* 0x00000005ff047219 */ /* 0x000fe20000011604 */
[----:B--2---:R-:W-:Y:S01]  /*2400*/  IMAD.HI.U32 R3, R8, R3, RZ ;  /* 0x0000000308037227 */ /* 0x004fe200078e00ff */
[----:B------:R-:W-:-:S04]  /*2410*/  ISETP.NE.AND P0, PT, R2, 0x1, PT ;  /* 0x000000010200780c */ /* 0x000fc80003f05270 */
[----:B---3--:R-:W-:-:S04]  /*2420*/  SHF.R.U32.HI R3, RZ, R6, R3 ;  /* 0x00000006ff037219 */ /* 0x008fc80000011603 */
[----:B------:R-:W-:Y:S02]  /*2430*/  SEL R3, R8, R3, !P0 ;  /* 0x0000000308037207 */ /* 0x000fe40004000000 */
[----:B----4-:R-:W-:-:S04]  /*2440*/  ISETP.NE.AND P1, PT, R16, 0x1, PT ;  /* 0x000000011000780c */ /* 0x010fc80003f25270 */
[----:B------:R-:W-:-:S05]  /*2450*/  SEL R4, R11, R4, !P1 ;  /* 0x000000040b047207 */ /* 0x000fca0004800000 */
[----:B------:R-:W-:Y:S02]  /*2460*/  IMAD.IADD R5, R3, 0x1, -R4 ;  /* 0x0000000103057824 */ /* 0x000fe400078e0a04 */
[----:B------:R-:W-:Y:S02]  /*2470*/  IMAD.IADD R3, R4, 0x1, -R3 ;  /* 0x0000000104037824 */ /* 0x000fe400078e0a03 */
[----:B------:R-:W-:Y:S02]  /*2480*/  IMAD R11, R5, R16, R11 ;  /* 0x00000010050b7224 */ /* 0x000fe400078e020b */
[----:B------:R-:W-:-:S07]  /*2490*/  IMAD R8, R3, R2, R8 ;  /* 0x0000000203087224 */ /* 0x000fce00078e0208 */
.L_x_35:
[----:B------:R-:W-:Y:S01]  /*24a0*/  VIADD R14, R14, 0x1 ;  /* 0x000000010e0e7836 */ /* 0x000fe20000000000 */
[----:B------:R-:W-:Y:S01]  /*24b0*/  PLOP3.LUT P1, PT, PT, PT, PT, 0x80, 0x8 ;  /* 0x000000000008781c */ /* 0x000fe20003f2f070 */
[----:B------:R-:W-:Y:S02]  /*24c0*/  IMAD.IADD R21, R11, 0x1, R170 ;  /* 0x000000010b157824 */ /* 0x000fe400078e02aa */
[----:B------:R-:W-:Y:S01]  /*24d0*/  IMAD.IADD R20, R8, 0x1, R147 ;  /* 0x0000000108147824 */ /* 0x000fe200078e0293 */
[----:B------:R-:W-:-:S04]  /*24e0*/  ISETP.NE.AND P0, PT, R14, 0x2, PT ;  /* 0x000000020e00780c */ /* 0x000fc80003f05270 */
[----:B------:R-:W-:Y:S02]  /*24f0*/  SEL R2, RZ, 0x1, P0 ;  /* 0x00000001ff027807 */ /* 0x000fe40000000000 */
[----:B------:R-:W-:Y:S02]  /*2500*/  SEL R14, R14, RZ, P0 ;  /* 0x000000ff0e0e7207 */ /* 0x000fe40000000000 */
[----:B------:R-:W-:Y:S01]  /*2510*/  LOP3.LUT R13, R13, R2, RZ, 0x3c, !PT ;  /* 0x000000020d0d7212 */ /* 0x000fe200078e3cff */
[----:B------:R-:W-:Y:S06]  /*2520*/  @P2 BRA `(.L_x_36) ;  /* 0xfffffff000a02947 */ /* 0x000fec000383ffff */
[----:B------:R-:W-:Y:S01]  /*2530*/  UIADD3 UR4, UPT, UPT, UR4, 0xc0, URZ ;  /* 0x000000c004047890 */ /* 0x000fe2000fffe0ff */
[----:B------:R-:W-:-:S03]  /*2540*/  SHF.L.U32 R3, R15, 0x1f, RZ ;  /* 0x0000001f0f037819 */ /* 0x000fc600000006ff */
[----:B------:R-:W-:-:S09]  /*2550*/  ULEA UR5, UR6, UR4, 0x3 ;  /* 0x0000000406057291 */ /* 0x000fd2000f8e18ff */
[----:B------:R-:W1:Y:S02]  /*2560*/  SYNCS.PHASECHK.TRANS64.TRYWAIT P0, [UR5], R3 ;  /* 0x00000003ff0075a7 */ /* 0x000e640008001105 */
[----:B-1----:R-:W-:Y:S05]  /*2570*/  @!P0 BRA `(.L_x_37) ;  /* 0x00000068009c8947 */ /* 0x002fea0003800000 */
.L_x_132:
[----:B------:R-:W-:-:S04]  /*2580*/  UIADD3 UR6, UPT, UPT, UR6, 0x1, URZ ;  /* 0x0000000106067890 */ /* 0x000fc8000fffe0ff */
[----:B------:R-:W-:-:S04]  /*2590*/  UISETP.NE.AND UP0, UPT, UR6, 0x18, UPT ;  /* 0x000000180600788c */ /* 0x000fc8000bf05270 */
[----:B------:R-:W-:Y:S02]  /*25a0*/  USEL UR7, URZ, 0x1, UP0 ;  /* 0x00000001ff077887 */ /* 0x000fe40008000000 */
[----:B------:R-:W-:-:S04]  /*25b0*/  USEL UR6, UR6, URZ, UP0 ;  /* 0x000000ff06067287 */ /* 0x000fc80008000000 */
[----:B------:R-:W-:Y:S01]  /*25c0*/  ULEA UR5, UR6, UR4, 0x3 ;  /* 0x0000000406057291 */ /* 0x000fe2000f8e18ff */
[----:B------:R-:W-:-:S04]  /*25d0*/  LOP3.LUT R2, R15, UR7, RZ, 0x3c, !PT ;  /* 0x000000070f027c12 */ /* 0x000fc8000f8e3cff */
[----:B-1----:R-:W-:-:S04]  /*25e0*/  SHF.L.U32 R3, R2, 0x1f, RZ ;  /* 0x0000001f02037819 */ /* 0x002fc800000006ff */
[----:B------:R-:W1:Y:S02]  /*25f0*/  SYNCS.PHASECHK.TRANS64.TRYWAIT P0, [UR5], R3 ;  /* 0x00000003ff0075a7 */ /* 0x000e640008001105 */
[----:B-1----:R-:W-:Y:S05]  /*2600*/  @!P0 BRA `(.L_x_38) ;  /* 0x0000006800908947 */ /* 0x002fea0003800000 */
.L_x_134:
        /* <DEDUP_REMOVED lines=9> */
.L_x_136:
        /* <DEDUP_REMOVED lines=9> */
.L_x_138:
        /* <DEDUP_REMOVED lines=9> */
.L_x_140:
        /* <DEDUP_REMOVED lines=9> */
.L_x_142:
        /* <DEDUP_REMOVED lines=9> */
.L_x_144:
        /* <DEDUP_REMOVED lines=9> */
.L_x_146:
        /* <DEDUP_REMOVED lines=9> */
.L_x_148:
        /* <DEDUP_REMOVED lines=9> */
.L_x_150:
        /* <DEDUP_REMOVED lines=9> */
.L_x_152:
        /* <DEDUP_REMOVED lines=9> */
.L_x_154:
        /* <DEDUP_REMOVED lines=9> */
.L_x_156:
        /* <DEDUP_REMOVED lines=9> */
.L_x_158:
        /* <DEDUP_REMOVED lines=9> */
.L_x_160:
        /* <DEDUP_REMOVED lines=9> */
.L_x_162:
        /* <DEDUP_REMOVED lines=9> */
.L_x_164:
        /* <DEDUP_REMOVED lines=9> */
.L_x_166:
        /* <DEDUP_REMOVED lines=9> */
.L_x_168:
        /* <DEDUP_REMOVED lines=9> */
.L_x_170:
        /* <DEDUP_REMOVED lines=9> */
.L_x_172:
        /* <DEDUP_REMOVED lines=9> */
.L_x_174:
        /* <DEDUP_REMOVED lines=9> */
.L_x_176:
[----:B------:R-:W-:-:S04]  /*31e0*/  UIADD3 UR6, UPT, UPT, UR6, 0x1, URZ ;  /* 0x0000000106067890 */ /* 0x000fc8000fffe0ff */
[----:B------:R-:W-:-:S04]  /*31f0*/  UISETP.NE.AND UP0, UPT, UR6, 0x18, UPT ;  /* 0x000000180600788c */ /* 0x000fc8000bf05270 */
[----:B------:R-:W-:Y:S02]  /*3200*/  USEL UR5, URZ, 0x1, UP0 ;  /* 0x00000001ff057887 */ /* 0x000fe40008000000 */
[----:B------:R-:W-:-:S04]  /*3210*/  USEL UR6, UR6, URZ, UP0 ;  /* 0x000000ff06067287 */ /* 0x000fc80008000000 */
[----:B------:R-:W-:Y:S01]  /*3220*/  ULEA UR6, UR6, UR4, 0x3 ;  /* 0x0000000406067291 */ /* 0x000fe2000f8e18ff */
[----:B-1----:R-:W-:-:S04]  /*3230*/  LOP3.LUT R3, R2, UR5, RZ, 0x3c, !PT ;  /* 0x0000000502037c12 */ /* 0x002fc8000f8e3cff */
[----:B------:R-:W-:Y:S01]  /*3240*/  SHF.L.U32 R3, R3, 0x1f, RZ ;  /* 0x0000001f03037819 */ /* 0x000fe200000006ff */
[----:B----4-:R-:W-:-:S07]  /*3250*/  IMAD.U32 R0, RZ, RZ, UR6 ;  /* 0x00000006ff007e24 */ /* 0x010fce000f8e00ff */
.L_x_60:
[----:B-1----:R1:W2:Y:S02]  /*3260*/  SYNCS.PHASECHK.TRANS64.TRYWAIT P0, [R0+URZ], R3 ;  /* 0x00000003000075a7 */ /* 0x0022a400080011ff */
[----:B--2---:R-:W-:Y:S05]  /*3270*/  @!P0 NANOSLEEP.SYNCS 0x989680 ;  /* 0x009896800000895d */ /* 0x004fea0003900000 */
[----:B------:R-:W2:Y:S02]  /*3280*/  @!P0 SYNCS.PHASECHK.TRANS64 P0, [R0+URZ], R3 ;  /* 0x00000003000085a7 */ /* 0x000ea400080010ff */
[----:B--2---:R-:W-:Y:S05]  /*3290*/  @P0 EXIT ;  /* 0x000000000000094d */ /* 0x004fea0003800000 */
[----:B------:R-:W-:Y:S05]  /*32a0*/  BRA `(.L_x_60) ;  /* 0xfffffffc00ec7947 */ /* 0x000fea000383ffff */
.L_x_18:
[----:B------:R-:W-:-:S04]  /*32b0*/  UISETP.NE.AND UP1, UPT, UR37, URZ, UPT ;  /* 0x000000ff2500728c */ /* 0x000fc8000bf25270 */
[----:B------:R-:W-:-:S09]  /*32c0*/  UISETP.NE.OR UP1, UPT, UR8, 0x1, UP1 ;  /* 0x000000010800788c */ /* 0x000fd20008f25670 */
[----:B------:R-:W-:Y:S05]  /*32d0*/  BRA.U UP1, `(.L_x_61) ;  /* 0x0000000501487547 */ /* 0x000fea000b800000 */
[----:B------:R-:W-:Y:S01]  /*32e0*/  ISETP.NE.AND P2, PT, R2, RZ, PT ;  /* 0x000000ff0200720c */ /* 0x000fe20003f45270 */
[----:B------:R-:W-:Y:S01]  /*32f0*/  IMAD.MOV.U32 R12, RZ, RZ, 0x1 ;  /* 0x00000001ff0c7424 */ /* 0x000fe200078e00ff */
[----:B------:R-:W-:Y:S02]  /*3300*/  CS2R R10, SRZ ;  /* 0x00000000000a7805 */ /* 0x000fe4000001ff00 */
[----:B------:R-:W-:Y:S01]  /*3310*/  CS2R R8, SRZ ;  /* 0x0000000000087805 */ /* 0x000fe2000001ff00 */
[----:B------:R-:W-:Y:S01]  /*3320*/  UMOV UR4, 0x400 ;  /* 0x0000040000047882 */ /* 0x000fe20000000000 */
[----:B------:R-:W-:Y:S01]  /*3330*/  UMOV UR6, URZ ;  /* 0x000000ff00067c82 */ /* 0x000fe20008000000 */
[----:B------:R-:W-:-:S12]  /*3340*/  ULEA UR37, UR37, UR4, 0x18 ;  /* 0x0000000425257291 */ /* 0x000fd8000f8ec0ff */
.L_x_65:
[----:B------:R-:W-:Y:S02]  /*3350*/  LEA R0, R8, UR37, 0x3 ;  /* 0x0000002508007c11 */ /* 0x000fe4000f8e18ff */
[----:B------:R-:W-:-:S03]  /*3360*/  SHF.L.U32 R5, R9, 0x1f, RZ ;  /* 0x0000001f09057819 */ /* 0x000fc600000006ff */
[----:B------:R-:W-:Y:S01]  /*3370*/  VIADD R4, R0, 0x220 ;  /* 0x0000022000047836 */ /* 0x000fe20000000000 */
[----:B------:R-:W1:Y:S02]  /*3380*/  SYNCS.PHASECHK.TRANS64.TRYWAIT P0, [R0+URZ+0x210], R5 ;  /* 0x00021005000075a7 */ /* 0x000e6400080011ff */
[----:B-1----:R-:W-:Y:S05]  /*3390*/  @!P0 BRA `(.L_x_62) ;  /* 0x00000064003c8947 */ /* 0x002fea0003800000 */
.L_x_177:
[----:B------:R-:W-:Y:S01]  /*33a0*/  ULEA UR5, UR6, UR37, 0x3 ;  /* 0x0000002506057291 */ /* 0x000fe2000f8e18ff */
[----:B------:R-:W-:Y:S02]  /*33b0*/  PRMT R4, RZ, 0x654, R4 ;  /* 0x00000654ff047816 */ /* 0x000fe40000000004 */
[----:B-1----:R-:W-:Y:S01]  /*33c0*/  SHF.L.U32 R5, R12, 0x1f, RZ ;  /* 0x0000001f0c057819 */ /* 0x002fe200000006ff */
[----:B------:R-:W-:Y:S01]  /*33d0*/  UIADD3 UR4, UPT, UPT, UR5, 0x1b0, URZ ;  /* 0x000001b005047890 */ /* 0x000fe2000fffe0ff */
[----:B------:R1:W-:Y:S05]  /*33e0*/  SYNCS.ARRIVE.TRANS64.RED.A1T0 RZ, [R4+URZ], RZ ;  /* 0x000000ff04ff79a7 */ /* 0x0003ea00081004ff */
[----:B------:R-:W-:Y:S01]  /*33f0*/  IMAD.U32 R7, RZ, RZ, UR4 ;  /* 0x00000004ff077e24 */ /* 0x000fe2000f8e00ff */
[----:B------:R-:W2:Y:S04]  /*3400*/  SYNCS.PHASECHK.TRANS64.TRYWAIT P0, [UR5+0x1c0], R5 ;  /* 0x0001c005ff0075a7 */ /* 0x000ea80008001105 */
[----:B------:R-:W-:Y:S01]  /*3410*/  PRMT R6, R2, 0x654, R7 ;  /* 0x0000065402067816 */ /* 0x000fe20000000007 */
[----:B-1----:R-:W-:Y:S01]  /*3420*/  @!P2 IMAD.MOV.U32 R4, RZ, RZ, 0x10 ;  /* 0x00000010ff04a424 */ /* 0x002fe200078e00ff */
[----:B--2---:R-:W-:Y:S06]  /*3430*/  @!P0 BRA `(.L_x_63) ;  /* 0x0000006400288947 */ /* 0x004fec0003800000 */
.L_x_179:
[----:B------:R-:W-:Y:S01]  /*3440*/  ULEA UR4, UR6, UR37, 0x4 ;  /* 0x0000002506047291 */ /* 0x000fe2000f8e20ff */
[----:B------:R-:W-:Y:S01]  /*3450*/  SEL R3, R6, R3, !P2 ;  /* 0x0000000306037207 */ /* 0x000fe20005000000 */
[----:B------:R-:W-:Y:S01]  /*3460*/  UIADD3 UR5, UPT, UPT, UR5, 0x1b0, URZ ;  /* 0x000001b005057890 */ /* 0x000fe2000fffe0ff */
[----:B-1----:R-:W-:Y:S01]  /*3470*/  LEA R0, R11, UR37, 0x3 ;  /* 0x000000250b007c11 */ /* 0x002fe2000f8e18ff */
[----:B------:R-:W-:Y:S01]  /*3480*/  UIADD3 UR4, UPT, UPT, UR4, 0x240, URZ ;  /* 0x0000024004047890 */ /* 0x000fe2000fffe0ff */
[----:B------:R-:W-:Y:S01]  /*3490*/  SHF.L.U32 R5, R10, 0x1f, RZ ;  /* 0x0000001f0a057819 */ /* 0x000fe200000006ff */
[----:B------:R1:W-:Y:S01]  /*34a0*/  @!P2 SYNCS.ARRIVE.TRANS64.RED RZ, [R3+URZ], R4 ;  /* 0x0000000403ffa9a7 */ /* 0x0003e200080004ff */
[----:B------:R-:W-:Y:S01]  /*34b0*/  UIADD3 UR6, UPT, UPT, UR6, 0x1, URZ ;  /* 0x0000000106067890 */ /* 0x000fe2000fffe0ff */
[----:B------:R-:W-:-:S03]  /*34c0*/  VIADD R8, R8, 0x1 ;  /* 0x0000000108087836 */ /* 0x000fc60000000000 */
[----:B------:R-:W-:Y:S02]  /*34d0*/  UISETP.NE.AND UP0, UPT, UR6, 0x2, UPT ;  /* 0x000000020600788c */ /* 0x000fe4000bf05270 */
[----:B------:R-:W-:Y:S06]  /*34e0*/  UGETNEXTWORKID.BROADCAST [UR4], [UR5] ;  /* 0x00000000040073ca */ /* 0x000fec0008000100 */
[----:B------:R-:W-:Y:S01]  /*34f0*/  USEL UR4, URZ, 0x1, UP0 ;  /* 0x00000001ff047887 */ /* 0x000fe20008000000 */
[----:B------:R-:W-:Y:S01]  /*3500*/  ISETP.NE.AND P0, PT, R8, 0x2, PT ;  /* 0x000000020800780c */ /* 0x000fe20003f05270 */
[----:B------:R-:W-:Y:S01]  /*3510*/  USEL UR6, UR6, URZ, UP0 ;  /* 0x000000ff06067287 */ /* 0x000fe20008000000 */
[----:B------:R-:W2:Y:S03]  /*3520*/  SYNCS.PHASECHK.TRANS64.TRYWAIT P1, [R0+URZ+0x1b0], R5 ;  /* 0x0001b005000075a7 */ /* 0x000ea600080211ff */
[----:B------:R-:W-:Y:S01]  /*3530*/  LOP3.LUT R12, R12, UR4, RZ, 0x3c, !PT ;  /* 0x000000040c0c7c12 */ /* 0x000fe2000f8e3cff */
[----:B-12---:R-:W-:Y:S07]  /*3540*/  @!P1 BRA `(.L_x_64) ;  /* 0x0000006000fc9947 */ /* 0x006fee0003800000 */
.L_x_180:
[C---:B------:R-:W-:Y:S01]  /*3550*/  LEA R4, R11.reuse, UR37, 0x4 ;  /* 0x000000250b047c11 */ /* 0x040fe2000f8e20ff */
[----:B-1----:R-:W-:Y:S01]  /*3560*/  VIADD R0, R0, 0x1c0 ;  /* 0x000001c000007836 */ /* 0x002fe20000000000 */
[----:B------:R-:W-:Y:S01]  /*3570*/  SEL R8, R8, RZ, P0 ;  /* 0x000000ff08087207 */ /* 0x000fe20000000000 */
[----:B------:R-:W-:-:S03]  /*3580*/  VIADD R11, R11, 0x1 ;  /* 0x000000010b0b7836 */ /* 0x000fc60000000000 */
[----:B------:R-:W1:Y:S01]  /*3590*/  LDS.128 R4, [R4+0x240] ;  /* 0x0002400004047984 */ /* 0x000e620000000c00 */
[----:B------:R-:W-:Y:S02]  /*35a0*/  PRMT R0, RZ, 0x654, R0 ;  /* 0x00000654ff007816 */ /* 0x000fe40000000000 */
[C---:B------:R-:W-:Y:S01]  /*35b0*/  ISETP.NE.AND P1, PT, R11.reuse, 0x2, PT ;  /* 0x000000020b00780c */ /* 0x040fe20003f25270 */
[----:B------:R-:W-:Y:S01]  /*35c0*/  @!PT LDS RZ, [RZ] ;  /* 0x00000000fffff984 */ /* 0x000fe20000000800 */
[----:B------:R-:W-:Y:S01]  /*35d0*/  @!PT LDS RZ, [RZ] ;  /* 0x00000000fffff984 */ /* 0x000fe20000000800 */
[----:B------:R-:W-:Y:S01]  /*35e0*/  @!PT LDS RZ, [RZ] ;  /* 0x00000000fffff984 */ /* 0x000fe20000000800 */
[----:B------:R-:W-:Y:S01]  /*35f0*/  @!PT LDS RZ, [RZ] ;  /* 0x00000000fffff984 */ /* 0x000fe20000000800 */
[----:B------:R2:W-:Y:S06]  /*3600*/  MEMBAR.ALL.CTA ;  /* 0x0000000000007992 */ /* 0x0005ec0000008000 */
[----:B--2---:R-:W2:Y:S01]  /*3610*/  FENCE.VIEW.ASYNC.S ;  /* 0x00000000000073c6 */ /* 0x004ea20000000000 */
[----:B------:R-:W-:Y:S01]  /*3620*/  SEL R11, R11, RZ, P1 ;  /* 0x000000ff0b0b7207 */ /* 0x000fe20000800000 */
[----:B--2---:R2:W-:Y:S01]  /*3630*/  SYNCS.ARRIVE.TRANS64.RED.A1T0 RZ, [R0+URZ], RZ ;  /* 0x000000ff00ff79a7 */ /* 0x0045e200081004ff */
[----:B-1----:R-:W-:-:S02]  /*3640*/  LOP3.LUT P3, RZ, R6, 0x1, RZ, 0xc0, !PT ;  /* 0x0000000106ff7812 */ /* 0x002fc4000786c0ff */
[----:B------:R-:W-:-:S04]  /*3650*/  SEL R5, RZ, 0x1, P1 ;  /* 0x00000001ff057807 */ /* 0x000fc80000800000 */
[----:B------:R-:W-:Y:S02]  /*3660*/  LOP3.LUT R10, R10, R5, RZ, 0x3c, !PT ;  /* 0x000000050a0a7212 */ /* 0x000fe400078e3cff */
[----:B--2---:R-:W-:-:S04]  /*3670*/  SEL R0, RZ, 0x1, P0 ;  /* 0x00000001ff007807 */ /* 0x004fc80000000000 */
[----:B------:R-:W-:Y:S01]  /*3680*/  LOP3.LUT R9, R9, R0, RZ, 0x3c, !PT ;  /* 0x0000000009097212 */ /* 0x000fe200078e3cff */
[----:B------:R-:W-:Y:S06]  /*3690*/  @P3 BRA `(.L_x_65) ;  /* 0xfffffffc002c3947 */ /* 0x000fec000383ffff */
[----:B------:R-:W-:Y:S01]  /*36a0*/  ULEA UR5, UR6, UR37, 0x3 ;  /* 0x0000002506057291 */ /* 0x000fe2000f8e18ff */
[----:B------:R-:W-:-:S08]  /*36b0*/  SHF.L.U32 R3, R12, 0x1f, RZ ;  /* 0x0000001f0c037819 */ /* 0x000fd000000006ff */
[----:B------:R-:W1:Y:S02]  /*36c0*/  SYNCS.PHASECHK.TRANS64 P0, [UR5+0x1c0], R3 ;  /* 0x0001c003ff0075a7 */ /* 0x000e640008001005 */
[----:B-1----:R-:W-:Y:S05]  /*36d0*/  @P0 BRA `(.L_x_66) ;  /* 0x0000000000080947 */ /* 0x002fea0003800000 */
[----:B------:R-:W1:Y:S02]  /*36e0*/  SYNCS.PHASECHK.TRANS64.TRYWAIT P0, [UR5+0x1c0], R3 ;  /* 0x0001c003ff0075a7 */ /* 0x000e640008001105 */
[----:B-1----:R-:W-:Y:S05]  /*36f0*/  @!P0 BRA `(.L_x_67) ;  /* 0x0000006000a48947 */ /* 0x002fea0003800000 */
.L_x_66:
[----:B------:R-:W-:-:S04]  /*3700*/  UIADD3 UR4, UPT, UPT, UR6, 0x1, URZ ;  /* 0x0000000106047890 */ /* 0x000fc8000fffe0ff */
[----:B------:R-:W-:-:S04]  /*3710*/  UISETP.NE.AND UP0, UPT, UR4, 0x2, UPT ;  /* 0x000000020400788c */ /* 0x000fc8000bf05270 */
[----:B------:R-:W-:Y:S02]  /*3720*/  USEL UR7, URZ, 0x1, UP0 ;  /* 0x00000001ff077887 */ /* 0x000fe40008000000 */
[----:B------:R-:W-:-:S04]  /*3730*/  USEL UR4, UR4, URZ, UP0 ;  /* 0x000000ff04047287 */ /* 0x000fc80008000000 */
[----:B------:R-:W-:Y:S01]  /*3740*/  ULEA UR4, UR4, UR37, 0x3 ;  /* 0x0000002504047291 */ /* 0x000fe2000f8e18ff */
[----:B-1----:R-:W-:-:S04]  /*3750*/  LOP3.LUT R3, R12, UR7, RZ, 0x3c, !PT ;  /* 0x000000070c037c12 */ /* 0x002fc8000f8e3cff */
[----:B------:R-:W-:-:S04]  /*3760*/  SHF.L.U32 R0, R3, 0x1f, RZ ;  /* 0x0000001f03007819 */ /* 0x000fc800000006ff */
[----:B------:R-:W1:Y:S02]  /*3770*/  SYNCS.PHASECHK.TRANS64 P0, [UR4+0x1c0], R0 ;  /* 0x0001c000ff0075a7 */ /* 0x000e640008001004 */
[----:B-1----:R-:W-:Y:S05]  /*3780*/  @P0 EXIT ;  /* 0x000000000000094d */ /* 0x002fea0003800000 */
[----:B------:R-:W-:Y:S02]  /*3790*/  SHF.L.U32 R3, R3, 0x1f, RZ ;  /* 0x0000001f03037819 */ /* 0x000fe400000006ff */
[----:B------:R-:W-:-:S07]  /*37a0*/  MOV R0, UR4 ;  /* 0x0000000400007c02 */ /* 0x000fce0008000f00 */
.L_x_68:
[----:B-1----:R1:W2:Y:S02]  /*37b0*/  SYNCS.PHASECHK.TRANS64.TRYWAIT P0, [R0+URZ+0x1c0], R3 ;  /* 0x0001c003000075a7 */ /* 0x0022a400080011ff */
[----:B--2---:R-:W-:Y:S05]  /*37c0*/  @!P0 NANOSLEEP.SYNCS 0x989680 ;  /* 0x009896800000895d */ /* 0x004fea0003900000 */
[----:B------:R-:W2:Y:S02]  /*37d0*/  @!P0 SYNCS.PHASECHK.TRANS64 P0, [R0+URZ+0x1c0], R3 ;  /* 0x0001c003000085a7 */ /* 0x000ea400080010ff */
[----:B--2---:R-:W-:Y:S05]  /*37e0*/  @P0 EXIT ;  /* 0x000000000000094d */ /* 0x004fea0003800000 */
[----:B------:R-:W-:Y:S05]  /*37f0*/  BRA `(.L_x_68) ;  /* 0xfffffffc00ec7947 */ /* 0x000fea000383ffff */
.L_x_61:
[----:B------:R-:W-:-:S09]  /*3800*/  UISETP.NE.AND UP1, UPT, UR8, URZ, UPT ;  /* 0x000000ff0800728c */ /* 0x000fd2000bf25270 */
[----:B------:R-:W-:Y:S05]  /*3810*/  BRA.U UP1, `(.L_x_69) ;  /* 0x0000000d01607547 */ /* 0x000fea000b800000 */
[----:B------:R-:W-:Y:S01]  /*3820*/  UMOV UR4, 0x40 ;  /* 0x0000004000047882 */ /* 0x000fe20000000000 */
[----:B------:R-:W-:Y:S01]  /*3830*/  NOP ;  /* 0x0000000000007918 */ /* 0x000fe20000000000 */
[----:B------:R-:W-:Y:S01]  /*3840*/  ULEA UR4, UR37, UR4, 0x18 ;  /* 0x0000000425047291 */ /* 0x000fe2000f8ec0ff */
[----:B------:R-:W-:Y:S02]  /*3850*/  UMOV UR5, 0x400 ;  /* 0x0000040000057882 */ /* 0x000fe40000000000 */
[----:B------:R-:W-:-:S06]  /*3860*/  ULEA UR37, UR37, UR5, 0x18 ;  /* 0x0000000525257291 */ /* 0x000fcc000f8ec0ff */
[----:B------:R-:W1:Y:S02]  /*3870*/  LDS.U8 R0, [UR4+0x1c] ;  /* 0x00001c04ff007984 */ /* 0x000e640008000000 */
[----:B-1----:R-:W-:-:S13]  /*3880*/  ISETP.NE.AND P0, PT, R0, RZ, PT ;  /* 0x000000ff0000720c */ /* 0x002fda0003f05270 */
[----:B------:R-:W-:Y:S05]  /*3890*/  @P0 BRA `(.L_x_70) ;  /* 0x0000000000580947 */ /* 0x000fea0003800000 */
[----:B------:R-:W-:-:S13]  /*38a0*/  ELECT P0, URZ, PT ;  /* 0x0000000000ff782f */ /* 0x000fda0003800000 */
[----:B------:R-:W-:Y:S05]  /*38b0*/  @!P0 BRA `(.L_x_71) ;  /* 0x0000000000608947 */ /* 0x000fea0003800000 */
[----:B------:R-:W-:Y:S01]  /*38c0*/  UMOV UR5, 0x10 ;  /* 0x0000001000057882 */ /* 0x000fe20000000000 */
[----:B------:R-:W-:Y:S01]  /*38d0*/  HFMA2 R0, -RZ, RZ, 0, 5.9604644775390625e-08 ;  /* 0x00000001ff007431 */ /* 0x000fe200000001ff */
[----:B------:R-:W-:-:S03]  /*38e0*/  MOV R2, 0xffff ;  /* 0x0000ffff00027802 */ /* 0x000fc60000000f00 */
[----:B------:R-:W-:Y:S04]  /*38f0*/  DEPBAR.LE SB1, 0x36 ;  /* 0x00009d800000791a */ /* 0x000fe80000000000 */
[----:B------:R-:W1:Y:S02]  /*3900*/  UTCATOMSWS.FIND_AND_SET.ALIGN UP0, UR5, UR5 ;  /* 0x00000005000575e3 */ /* 0x000e640008000800 */
[----:B-1----:R-:W-:Y:S01]  /*3910*/  MOV R3, UR5 ;  /* 0x0000000500037c02 */ /* 0x002fe20008000f00 */
[----:B------:R-:W-:Y:S06]  /*3920*/  BRA.U UP0, `(.L_x_72) ;  /* 0x0000000100187547 */ /* 0x000fec000b800000 */
.L_x_73:
[----:B------:R-:W-:Y:S05]  /*3930*/  NANOSLEEP 0x64 ;  /* 0x000000640000795d */ /* 0x000fea0003800000 */
[----:B------:R-:W-:-:S05]  /*3940*/  UMOV UR5, 0x10 ;  /* 0x0000001000057882 */ /* 0x000fca0000000000 */
[----:B------:R-:W-:Y:S04]  /*3950*/  DEPBAR.LE SB1, 0x36 ;  /* 0x00009d800000791a */ /* 0x000fe80000000000 */
[----:B------:R-:W1:Y:S02]  /*3960*/  UTCATOMSWS.FIND_AND_SET.ALIGN UP0, UR5, UR5 ;  /* 0x00000005000575e3 */ /* 0x000e640008000800 */
[----:B-1----:R-:W-:Y:S01]  /*3970*/  MOV R3, UR5 ;  /* 0x0000000500037c02 */ /* 0x002fe20008000f00 */
[----:B------:R-:W-:Y:S05]  /*3980*/  BRA.U !UP0, `(.L_x_73) ;  /* 0xfffffffd08e87547 */ /* 0x000fea000b83ffff */
.L_x_72:
[-C--:B------:R-:W-:Y:S02]  /*3990*/  SHF.L.U32 R2, R2, R3.reuse, RZ ;  /* 0x0000000302027219 */ /* 0x080fe400000006ff */
[----:B------:R-:W-:Y:S01]  /*39a0*/  SHF.L.U32 R0, R0, R3, RZ ;  /* 0x0000000300007219 */ /* 0x000fe200000006ff */
[----:B------:R-:W-:Y:S02]  /*39b0*/  IMAD.SHL.U32 R3, R3, 0x20, RZ ;  /* 0x0000002003037824 */ /* 0x000fe400078e00ff */
[----:B------:R1:W-:Y:S04]  /*39c0*/  ATOMS.OR RZ, [UR4+0x14], R2 ;  /* 0x00001402ffff798c */ /* 0x0003e8000b000004 */
[----:B------:R1:W-:Y:S04]  /*39d0*/  ATOMS.OR RZ, [UR4+0x18], R0 ;  /* 0x00001800ffff798c */ /* 0x0003e8000b000004 */
[----:B------:R1:W-:Y:S01]  /*39e0*/  STS [UR37+0x260], R3 ;  /* 0x00026003ff007988 */ /* 0x0003e20008000825 */
[----:B------:R-:W-:Y:S05]  /*39f0*/  BRA `(.L_x_71) ;  /* 0x0000000000107947 */ /* 0x000fea0003800000 */
.L_x_70:
[----:B------:R-:W-:Y:S02]  /*3a00*/  MOV R0, 0xffffffff ;  /* 0xffffffff00007802 */ /* 0x000fe40000000f00 */
[----:B------:R-:W-:-:S03]  /*3a10*/  MOV R2, 0x3a40 ;  /* 0x00003a4000027802 */ /* 0x000fc60000000f00 */
[----:B------:R1:W-:Y:S04]  /*3a20*/  STS [UR37+0x260], R0 ;  /* 0x00026000ff007988 */ /* 0x0003e80008000825 */
[----:B-1-3-5:R-:W-:Y:S05]  /*3a30*/  CALL.REL.NOINC `($__internal_1_$__cuda_sm10x_tcgen05_guardrail_trap_phase_invalid_during_alloc) ;  /* 0x0000006400607944 */ /* 0x02afea0003c00000 */
.L_x_71:
[----:B------:R-:W-:Y:S05]  /*3a40*/  WARPSYNC.ALL ;  /* 0x0000000000007948 */ /* 0x000fea0003800000 */
[----:B------:R-:W2:Y:S01]  /*3a50*/  S2UR UR6, SR_CgaCtaId ;  /* 0x00000000000679c3 */ /* 0x000ea20000008800 */
[----:B------:R-:W-:Y:S01]  /*3a60*/  UMOV UR4, 0x400 ;  /* 0x0000040000047882 */ /* 0x000fe20000000000 */
[----:B------:R-:W-:-:S06]  /*3a70*/  NOP ;  /* 0x0000000000007918 */ /* 0x000fcc0000000000 */
[----:B------:R-:W-:Y:S06]  /*3a80*/  BAR.ARV 0x6, 0xa0 ;  /* 0x0182800000007b1d */ /* 0x000fec0000002000 */
[----:B------:R-:W4:Y:S01]  /*3a90*/  LDCU UR7, c[0x0][0x38c] ;  /* 0x00007180ff0777ac */ /* 0x000f220008000800 */
[----:B------:R-:W-:Y:S01]  /*3aa0*/  IMAD.MOV.U32 R11, RZ, RZ, 0x1 ;  /* 0x00000001ff0b7424 */ /* 0x000fe200078e00ff */
[----:B------:R-:W-:Y:S01]  /*3ab0*/  CS2R R8, SRZ ;  /* 0x0000000000087805 */ /* 0x000fe2000001ff00 */
[----:B------:R-:W-:Y:S01]  /*3ac0*/  IMAD.MOV.U32 R10, RZ, RZ, RZ ;  /* 0x000000ffff0a7224 */ /* 0x000fe200078e00ff */
[----:B------:R-:W-:Y:S01]  /*3ad0*/  UMOV UR17, URZ ;  /* 0x000000ff00117c82 */ /* 0x000fe20008000000 */
[----:B------:R-:W-:Y:S01]  /*3ae0*/  UMOV UR16, URZ ;  /* 0x000000ff00107c82 */ /* 0x000fe20008000000 */
[----:B------:R-:W-:Y:S01]  /*3af0*/  UMOV UR20, 0x0 ;  /* 0x0000000000147882 */ /* 0x000fe20000000000 */
[----:B------:R-:W-:Y:S01]  /*3b00*/  UMOV UR21, 0x8210410 ;  /* 0x0821041000157882 */ /* 0x000fe20000000000 */
[----:B--2---:R-:W-:Y:S01]  /*3b10*/  ULEA UR6, UR6, UR4, 0x18 ;  /* 0x0000000406067291 */ /* 0x004fe2000f8ec0ff */
[----:B------:R-:W2:Y:S03]  /*3b20*/  LDCU UR4, c[0x0][0x38c] ;  /* 0x00007180ff0477ac */ /* 0x000ea60008000800 */
[----:B------:R-:W-:-:S02]  /*3b30*/  UIADD3 UR11, UPT, UPT, UR6, 0x8600, URZ ;  /* 0x00008600060b7890 */ /* 0x000fc4000fffe0ff */
[----:B----4-:R-:W-:-:S03]  /*3b40*/  UIADD3 UR7, UPT, UPT, UR7, 0x1f, URZ ;  /* 0x0000001f07077890 */ /* 0x010fc6000fffe0ff */
[----:B-1----:R-:W1:Y:S01]  /*3b50*/  LDS R0, [UR6+0x260] ;  /* 0x00026006ff007984 */ /* 0x002e620008000800 */
[----:B------:R-:W-:Y:S02]  /*3b60*/  UIADD3 UR18, UPT, UPT, UR6, 0x20600, URZ ;  /* 0x0002060006127890 */ /* 0x000fe4000fffe0ff */
[----:B------:R-:W-:Y:S02]  /*3b70*/  USHF.R.S32.HI UR5, URZ, 0x1f, UR7 ;  /* 0x0000001fff057899 */ /* 0x000fe40008011407 */
[----:B------:R-:W-:Y:S02]  /*3b80*/  USHF.R.U32.HI UR11, URZ, 0x4, UR11 ;  /* 0x00000004ff0b7899 */ /* 0x000fe4000801160b */
[----:B------:R-:W-:Y:S02]  /*3b90*/  ULEA.HI UR5, UR5, UR7, URZ, 0x5 ;  /* 0x0000000705057291 */ /* 0x000fe4000f8f28ff */
[----:B------:R-:W-:Y:S02]  /*3ba0*/  USHF.R.U32.HI UR18, URZ, 0x4, UR18 ;  /* 0x00000004ff127899 */ /* 0x000fe40008011612 */
[----:B------:R-:W-:-:S02]  /*3bb0*/  USHF.R.S32.HI UR5, URZ, 0x5, UR5 ;  /* 0x00000005ff057899 */ /* 0x000fc40008011405 */
[----:B------:R-:W-:Y:S02]  /*3bc0*/  ULOP3.LUT UR11, UR11, 0x3fff, URZ, 0xc0, !UPT ;  /* 0x00003fff0b0b7892 */ /* 0x000fe4000f8ec0ff */
[----:B------:R-:W-:Y:S02]  /*3bd0*/  UISETP.LT.AND UP0, UPT, UR5, 0x1, UPT ;  /* 0x000000010500788c */ /* 0x000fe4000bf01270 */
[----:B------:R-:W-:Y:S02]  /*3be0*/  ULOP3.LUT UR18, UR18, 0x3fff, URZ, 0xc0, !UPT ;  /* 0x00003fff12127892 */ /* 0x000fe4000f8ec0ff */
[----:B------:R-:W-:Y:S02]  /*3bf0*/  USEL UR10, UR5, 0x1, !UP0 ;  /* 0x00000001050a7887 */ /* 0x000fe4000c000000 */
[----:B------:R-:W-:Y:S02]  /*3c00*/  ULOP3.LUT UR11, UR11, 0x10000, URZ, 0xfc, !UPT ;  /* 0x000100000b0b7892 */ /* 0x000fe4000f8efcff */
[----:B------:R-:W-:-:S02]  /*3c10*/  UIADD3 UR10, UPT, UPT, -UR10, URZ, URZ ;  /* 0x000000ff0a0a7290 */ /* 0x000fc4000fffe1ff */
[----:B--2---:R-:W-:Y:S01]  /*3c20*/  UISETP.GE.AND UP3, UPT, UR4, 0x1, UPT ;  /* 0x000000010400788c */ /* 0x004fe2000bf66270 */
[----:B-1----:R-:W-:-:S15]  /*3c30*/  R2UR UR19, R0 ;  /* 0x00000000001372ca */ /* 0x002fde00000e0000 */
.L_x_80:
[----:B------:R-:W-:Y:S02]  /*3c40*/  LEA R0, R10, UR6, 0x3 ;  /* 0x000000060a007c11 */ /* 0x000fe4000f8e18ff */
[----:B------:R-:W-:Y:S02]  /*3c50*/  SHF.L.U32 R5, R9, 0x1f, RZ ;  /* 0x0000001f09057819 */ /* 0x000fe400000006ff */
[----:B------:R-:W-:Y:S01]  /*3c60*/  PLOP3.LUT P0, PT, PT, PT, UP3, 0x80, 0x8 ;  /* 0x000000000008781c */ /* 0x000fe20003f0f038 */
[----:B------:R-:W-:Y:S01]  /*3c70*/  VIADD R3, R0, 0x1c0 ;  /* 0x000001c000037836 */ /* 0x000fe20000000000 */
[----:B-1----:R-:W1:Y:S02]  /*3c80*/  SYNCS.PHASECHK.TRANS64.TRYWAIT P1, [R0+URZ+0x1b0], R5 ;  /* 0x0001b005000075a7 */ /* 0x002e6400080211ff */
[----:B-1--4-:R-:W-:Y:S09]  /*3c90*/  @!P1 BRA `(.L_x_74) ;  /* 0x0000005c00549947 */ /* 0x012ff20003800000 */
.L_x_182:
[----:B------:R-:W-:Y:S01]  /*3ca0*/  LEA R4, R10, UR6, 0x4 ;  /* 0x000000060a047c11 */ /* 0x000fe2000f8e20ff */
[----:B------:R-:W-:Y:S01]  /*3cb0*/  @UP3 ULEA UR4, UR16, UR6, 0x3 ;  /* 0x0000000610043291 */ /* 0x000fe2000f8e18ff */
[----:B------:R-:W-:Y:S01]  /*3cc0*/  PLOP3.LUT P2, PT, PT, PT, PT, 0x80, 0x8 ;  /* 0x000000000008781c */ /* 0x000fe20003f4f070 */
[----:B------:R-:W-:Y:S01]  /*3cd0*/  ULEA UR9, UR17, UR6, 0x3 ;  /* 0x0000000611097291 */ /* 0x000fe2000f8e18ff */
[----:B------:R-:W-:Y:S02]  /*3ce0*/  PRMT R3, RZ, 0x654, R3 ;  /* 0x00000654ff037816 */ /* 0x000fe40000000003 */
[----:B-1----:R-:W1:Y:S01]  /*3cf0*/  LDS.128 R4, [R4+0x240] ;  /* 0x0002400004047984 */ /* 0x002e620000000c00 */
[----:B------:R-:W-:Y:S02]  /*3d00*/  @P0 SHF.L.U32 R2, R8, 0x1f, RZ ;  /* 0x0000001f08020819 */ /* 0x000fe400000006ff */
[----:B------:R-:W-:Y:S01]  /*3d10*/  SHF.L.U32 R0, R11, 0x1f, RZ ;  /* 0x0000001f0b007819 */ /* 0x000fe200000006ff */
[----:B------:R-:W-:Y:S01]  /*3d20*/  @!PT LDS RZ, [RZ] ;  /* 0x00000000fffff984 */ /* 0x000fe20000000800 */
[----:B------:R-:W-:Y:S01]  /*3d30*/  @!PT LDS RZ, [RZ] ;  /* 0x00000000fffff984 */ /* 0x000fe20000000800 */
[----:B------:R-:W-:Y:S01]  /*3d40*/  @!PT LDS RZ, [RZ] ;  /* 0x00000000fffff984 */ /* 0x000fe20000000800 */
[----:B------:R-:W-:Y:S01]  /*3d50*/  @!PT LDS RZ, [RZ] ;  /* 0x00000000fffff984 */ /* 0x000fe20000000800 */
[----:B------:R2:W-:Y:S06]  /*3d60*/  MEMBAR.ALL.CTA ;  /* 0x0000000000007992 */ /* 0x0005ec0000008000 */
[----:B--2---:R-:W2:Y:S02]  /*3d70*/  FENCE.VIEW.ASYNC.S ;  /* 0x00000000000073c6 */ /* 0x004ea40000000000 */
[----:B--2---:R2:W-:Y:S01]  /*3d80*/  SYNCS.ARRIVE.TRANS64.RED.A1T0 RZ, [R3+URZ], RZ ;  /* 0x000000ff03ff79a7 */ /* 0x0045e200081004ff */
[----:B------:R2:W4:Y:S01]  /*3d90*/  @P0 SYNCS.PHASECHK.TRANS64.TRYWAIT P2, [UR4], R2 ;  /* 0x00000002ff0005a7 */ /* 0x0005220008041104 */
[----:B-1----:R-:W-:Y:S01]  /*3da0*/  LOP3.LUT P1, RZ, R6, 0x1, RZ, 0xc0, !PT ;  /* 0x0000000106ff7812 */ /* 0x002fe2000782c0ff */
[----:B------:R-:W1:Y:S02]  /*3db0*/  SYNCS.PHASECHK.TRANS64.TRYWAIT P0, [UR9+0x1f0], R0 ;  /* 0x0001f000ff0075a7 */ /* 0x000e640008001109 */
[----:B-12-4-:R-:W-:Y:S10]  /*3dc0*/  @!P0 BRA `(.L_x_75) ;  /* 0x0000005c001c8947 */ /* 0x016ff40003800000 */
.L_x_184:
[----:B------:R-:W-:Y:S01]  /*3dd0*/  IADD3 R10, PT, PT, R10, 0x1, RZ ;  /* 0x000000010a0a7810 */ /* 0x000fe20007ffe0ff */
[----:B------:R-:W-:Y:S06]  /*3de0*/  BRA.U !UP3, `(.L_x_76) ;  /* 0x000000010b8c7547 */ /* 0x000fec000b800000 */
[----:B------:R-:W-:Y:S02]  /*3df0*/  ULEA UR8, UR17, UR19, 0x7 ;  /* 0x0000001311087291 */ /* 0x000fe4000f8e38ff */
[----:B------:R-:W-:Y:S01]  /*3e00*/  UPLOP3.LUT UP4, UPT, UPT, UPT, UPT, 0x40, 0x4 ;  /* 0x000000000004789c */ /* 0x000fe20003f8e870 */
[----:B------:R-:W-:Y:S01]  /*3e10*/  UMOV UR15, UR10 ;  /* 0x0000000a000f7c82 */ /* 0x000fe20008000000 */
[----:B------:R-:W-:Y:S01]  /*3e20*/  UMOV UR14, UR5 ;  /* 0x00000005000e7c82 */ /* 0x000fe20008000000 */
[----:B------:R-:W-:-:S08]  /*3e30*/  UMOV UR13, UR16 ;  /* 0x00000010000d7c82 */ /* 0x000fd00008000000 */
.L_x_79:
[----:B------:R-:W-:Y:S02]  /*3e40*/  UIADD3 UR15, UPT, UPT, UR15, 0x1, URZ ;  /* 0x000000010f0f7890 */ /* 0x000fe4000fffe0ff */
[----:B--2---:R-:W-:Y:S02]  /*3e50*/  ULEA UR7, UR13, UR6, 0x3 ;  /* 0x000000060d077291 */ /* 0x004fe4000f8e18ff */
[----:B------:R-:W-:Y:S01]  /*3e60*/  UISETP.NE.AND UP0, UPT, UR15, URZ, UPT ;  /* 0x000000ff0f00728c */ /* 0x000fe2000bf05270 */
[----:B----4-:R-:W-:Y:S10]  /*3e70*/  @P2 BRA `(.L_x_77) ;  /* 0x00000000000c2947 */ /* 0x010ff40003800000 */
[----:B-1----:R-:W-:Y:S04]  /*3e80*/  SHF.L.U32 R3, R8, 0x1f, RZ ;  /* 0x0000001f08037819 */ /* 0x002fe800000006ff */
[----:B------:R-:W1:Y:S02]  /*3e90*/  SYNCS.PHASECHK.TRANS64.TRYWAIT P0, [UR7], R3 ;  /* 0x00000003ff0075a7 */ /* 0x000e640008001107 */
[----:B-1----:R-:W-:Y:S05]  /*3ea0*/  @!P0 BRA `(.L_x_78) ;  /* 0x0000005800fc8947 */ /* 0x002fea0003800000 */
.L_x_77:
[----:B------:R-:W-:Y:S01]  /*3eb0*/  UISETP.NE.AND UP1, UPT, UR14, 0x1, UPT ;  /* 0x000000010e00788c */ /* 0x000fe2000bf25270 */
[----:B------:R-:W-:Y:S01]  /*3ec0*/  PLOP3.LUT P2, PT, PT, PT, PT, 0x80, 0x8 ;  /* 0x000000000008781c */ /* 0x000fe20003f4f070 */
[----:B------:R-:W-:Y:S02]  /*3ed0*/  UIADD3 UR16, UPT, UPT, UR13, 0x1, URZ ;  /* 0x000000010d107890 */ /* 0x000fe4000fffe0ff */
[----:B------:R-:W-:Y:S02]  /*3ee0*/  UIADD3 UR7, UPT, UPT, UR7, 0xc0, URZ ;  /* 0x000000c007077890 */ /* 0x000fe4000fffe0ff */
[----:B------:R-:W-:Y:S01]  /*3ef0*/  UISETP.NE.AND UP2, UPT, UR16, 0x18, UPT ;  /* 0x000000181000788c */ /* 0x000fe2000bf45270 */
[----:B------:R-:W-:Y:S01]  /*3f00*/  PLOP3.LUT P0, PT, PT, PT, UP1, 0x80, 0x8 ;  /* 0x000000000008781c */ /* 0x000fe20003f0f018 */
[----:B------:R-:W-:Y:S02]  /*3f10*/  UIADD3 UR14, UPT, UPT, UR14, -0x1, URZ ;  /* 0xffffffff0e0e7890 */ /* 0x000fe4000fffe0ff */
[----:B------:R-:W-:Y:S02]  /*3f20*/  USEL UR12, URZ, 0x1, UP2 ;  /* 0x00000001ff0c7887 */ /* 0x000fe40009000000 */
[----:B------:R-:W-:Y:S01]  /*3f30*/  USEL UR16, UR16, URZ, UP2 ;  /* 0x000000ff10107287 */ /* 0x000fe20009000000 */
[----:B------:R-:W-:Y:S01]  /*3f40*/  UMOV UR23, 0x40004040 ;  /* 0x4000404000177882 */ /* 0x000fe20000000000 */
[----:B------:R-:W-:Y:S02]  /*3f50*/  UMOV UR25, 0xc0004010 ;  /* 0xc000401000197882 */ /* 0x000fe40000000000 */
[----:B------:R-:W-:Y:S01]  /*3f60*/  @UP1 ULEA UR4, UR16, UR6, 0x3 ;  /* 0x0000000610041291 */ /* 0x000fe2000f8e18ff */
[----:B------:R-:W-:Y:S04]  /*3f70*/  LOP3.LUT R8, R8, UR12, RZ, 0x3c, !PT ;  /* 0x0000000c08087c12 */ /* 0x000fe8000f8e3cff */
[----:B-1----:R-:W-:Y:S04]  /*3f80*/  @P0 SHF.L.U32 R0, R8, 0x1f, RZ ;  /* 0x0000001f08000819 */ /* 0x002fe800000006ff */
[----:B------:R2:W4:Y:S01]  /*3f90*/  @P0 SYNCS.PHASECHK.TRANS64.TRYWAIT P2, [UR4], R0 ;  /* 0x00000000ff0005a7 */ /* 0x0005220008041104 */
[----:B------:R-:W-:Y:S03]  /*3fa0*/  USHF.L.U32 UR4, UR13, 0x8, URZ ;  /* 0x000000080d047899 */ /* 0x000fe600080006ff */
[----:B------:R-:W-:Y:S01]  /*3fb0*/  UMOV UR13, UR16 ;  /* 0x00000010000d7c82 */ /* 0x000fe20008000000 */
[----:B------:R-:W-:Y:S02]  /*3fc0*/  UIADD3 UR22, UPT, UPT, UR18, UR4, URZ ;  /* 0x0000000412167290 */ /* 0x000fe4000fffe0ff */
[----:B------:R-:W-:Y:S09]  /*3fd0*/  UIADD3 UR24, UPT, UPT, UR4, UR11, URZ ;  /* 0x0000000b04187290 */ /* 0x000ff2000fffe0ff */
[----:B------:R2:W-:Y:S01]  /*3fe0*/  UTCQMMA gdesc[UR24], gdesc[UR22], tmem[UR8], tmem[UR20], idesc[UR21], UP4 ;  /* 0x00ff1416180075ea */ /* 0x0005e2000a000308 */
[----:B------:R-:W-:Y:S01]  /*3ff0*/  UPLOP3.LUT UP4, UPT, UPT, UPT, UPT, 0x80, 0x8 ;  /* 0x000000000008789c */ /* 0x000fe20003f8f070 */
[----:B------:R2:W-:Y:S01]  /*4000*/  UTCBAR [UR7], URZ ;  /* 0x000000ff070073e9 */ /* 0x0005e200080000ff */
[----:B------:R-:W-:Y:S09]  /*4010*/  BRA.U UP0, `(.L_x_79) ;  /* 0xfffffffd00887547 */ /* 0x000ff2000b83ffff */
.L_x_76:
[----:B------:R-:W-:Y:S01]  /*4020*/  UIADD3 UR17, UPT, UPT, UR17, 0x1, URZ ;  /* 0x0000000111117890 */ /* 0x000fe2000fffe0ff */
[C---:B------:R-:W-:Y:S01]  /*4030*/  ISETP.NE.AND P0, PT, R10.reuse, 0x2, PT ;  /* 0x000000020a00780c */ /* 0x040fe20003f05270 */
[----:B------:R-:W-:Y:S02]  /*4040*/  UIADD3 UR9, UPT, UPT, UR9, 0x1d0, URZ ;  /* 0x000001d009097890 */ /* 0x000fe4000fffe0ff */
[----:B------:R-:W-:Y:S01]  /*4050*/  UISETP.NE.AND UP0, UPT, UR17, 0x4, UPT ;  /* 0x000000041100788c */ /* 0x000fe2000bf05270 */
[----:B-12---:R-:W-:Y:S02]  /*4060*/  SEL R0, RZ, 0x1, P0 ;  /* 0x00000001ff007807 */ /* 0x006fe40000000000 */
[----:B------:R-:W-:Y:S01]  /*4070*/  SEL R10, R10, RZ, P0 ;  /* 0x000000ff0a0a7207 */ /* 0x000fe20000000000 */
[----:B------:R-:W-:Y:S01]  /*4080*/  USEL UR4, URZ, 0x1, UP0 ;  /* 0x00000001ff047887 */ /* 0x000fe20008000000 */
[----:B------:R-:W-:Y:S01]  /*4090*/  LOP3.LUT R9, R9, R0, RZ, 0x3c, !PT ;  /* 0x0000000009097212 */ /* 0x000fe200078e3cff */
[----:B------:R-:W-:Y:S01]  /*40a0*/  USEL UR17, UR17, URZ, UP0 ;  /* 0x000000ff11117287 */ /* 0x000fe20008000000 */
[----:B------:R1:W-:Y:S03]  /*40b0*/  UTCBAR [UR9], URZ ;  /* 0x000000ff090073e9 */ /* 0x0003e600080000ff */
[----:B------:R-:W-:Y:S01]  /*40c0*/  LOP3.LUT R11, R11, UR4, RZ, 0x3c, !PT ;  /* 0x000000040b0b7c12 */ /* 0x000fe2000f8e3cff */
[----:B------:R-:W-:Y:S07]  /*40d0*/  @P1 BRA `(.L_x_80) ;  /* 0xfffffff800d81947 */ /* 0x000fee000383ffff */
[----:B------:R-:W2:Y:S01]  /*40e0*/  S2UR UR4, SR_CgaCtaId ;  /* 0x00000000000479c3 */ /* 0x000ea20000008800 */
[----:B------:R-:W-:Y:S01]  /*40f0*/  ELECT P0, URZ, PT ;  /* 0x0000000000ff782f */ /* 0x000fe20003800000 */
[----:B------:R-:W-:Y:S01]  /*4100*/  IMAD.MOV.U32 R0, RZ, RZ, 0x1 ;  /* 0x00000001ff007424 */ /* 0x000fe200078e00ff */
[----:B------:R-:W-:Y:S01]  /*4110*/  UIADD3 UR6, UPT, UPT, UR6, 0x1f0, URZ ;  /* 0x000001f006067890 */ /* 0x000fe2000fffe0ff */
[----:B------:R-:W-:Y:S01]  /*4120*/  SHF.L.U32 R3, R11, 0x1f, RZ ;  /* 0x0000001f0b037819 */ /* 0x000fe200000006ff */
[----:B------:R-:W-:-:S03]  /*4130*/  UMOV UR5, 0x40 ;  /* 0x0000004000057882 */ /* 0x000fc60000000000 */
[----:B------:R-:W-:Y:S01]  /*4140*/  UVIRTCOUNT.DEALLOC.SMPOOL 0x80 ;  /* 0x000000800000784c */ /* 0x000fe20000000000 */
[----:B--2---:R-:W-:Y:S02]  /*4150*/  ULEA UR4, UR4, UR5, 0x18 ;  /* 0x0000000504047291 */ /* 0x004fe4000f8ec0ff */
[----:B------:R-:W-:-:S07]  /*4160*/  ULEA UR5, UR17, UR6, 0x3 ;  /* 0x0000000611057291 */ /* 0x000fce000f8e18ff */
[----:B------:R2:W-:Y:S02]  /*4170*/  @P0 STS.U8 [UR4+0x1c], R0 ;  /* 0x00001c00ff000988 */ /* 0x0005e40008000004 */
[----:B------:R-:W3:Y:S02]  /*4180*/  SYNCS.PHASECHK.TRANS64.TRYWAIT P0, [UR5], R3 ;  /* 0x00000003ff0075a7 */ /* 0x000ee40008001105 */
[----:B--23--:R-:W-:Y:S05]  /*4190*/  @!P0 BRA `(.L_x_81) ;  /* 0x0000005800588947 */ /* 0x00cfea0003800000 */
.L_x_187:
[----:B------:R-:W-:-:S04]  /*41a0*/  UIADD3 UR7, UPT, UPT, UR17, 0x1, URZ ;  /* 0x0000000111077890 */ /* 0x000fc8000fffe0ff */
[----:B------:R-:W-:-:S04]  /*41b0*/  UISETP.NE.AND UP0, UPT, UR7, 0x4, UPT ;  /* 0x000000040700788c */ /* 0x000fc8000bf05270 */
[----:B------:R-:W-:Y:S02]  /*41c0*/  USEL UR8, URZ, 0x1, UP0 ;  /* 0x00000001ff087887 */ /* 0x000fe40008000000 */
[----:B------:R-:W-:-:S04]  /*41d0*/  USEL UR7, UR7, URZ, UP0 ;  /* 0x000000ff07077287 */ /* 0x000fc80008000000 */
[----:B------:R-:W-:Y:S01]  /*41e0*/  ULEA UR5, UR7, UR6, 0x3 ;  /* 0x0000000607057291 */ /* 0x000fe2000f8e18ff */
[----:B------:R-:W-:-:S04]  /*41f0*/  LOP3.LUT R2, R11, UR8, RZ, 0x3c, !PT ;  /* 0x000000080b027c12 */ /* 0x000fc8000f8e3cff */
[----:B--2---:R-:W-:-:S04]  /*4200*/  SHF.L.U32 R3, R2, 0x1f, RZ ;  /* 0x0000001f02037819 */ /* 0x004fc800000006ff */
[----:B------:R-:W2:Y:S02]  /*4210*/  SYNCS.PHASECHK.TRANS64.TRYWAIT P0, [UR5], R3 ;  /* 0x00000003ff0075a7 */ /* 0x000ea40008001105 */
[----:B--2---:R-:W-:Y:S05]  /*4220*/  @!P0 BRA `(.L_x_82) ;  /* 0x00000058004c8947 */ /* 0x004fea0003800000 */
.L_x_189:
        /* <DEDUP_REMOVED lines=9> */
.L_x_191:
[----:B------:R-:W-:-:S04]  /*42c0*/  UIADD3 UR7, UPT, UPT, UR7, 0x1, URZ ;  /* 0x0000000107077890 */ /* 0x000fc8000fffe0ff */
[----:B------:R-:W-:-:S04]  /*42d0*/  UISETP.NE.AND UP0, UPT, UR7, 0x4, UPT ;  /* 0x000000040700788c */ /* 0x000fc8000bf05270 */
[----:B------:R-:W-:Y:S02]  /*42e0*/  USEL UR5, URZ, 0x1, UP0 ;  /* 0x00000001ff057887 */ /* 0x000fe40008000000 */
[----:B------:R-:W-:-:S04]  /*42f0*/  USEL UR7, UR7, URZ, UP0 ;  /* 0x000000ff07077287 */ /* 0x000fc80008000000 */
[----:B------:R-:W-:Y:S01]  /*4300*/  ULEA UR7, UR7, UR6, 0x3 ;  /* 0x0000000607077291 */ /* 0x000fe2000f8e18ff */
[----:B--2---:R-:W-:-:S04]  /*4310*/  LOP3.LUT R3, R2, UR5, RZ, 0x3c, !PT ;  /* 0x0000000502037c12 */ /* 0x004fc8000f8e3cff */
[----:B------:R-:W-:-:S04]  /*4320*/  SHF.L.U32 R3, R3, 0x1f, RZ ;  /* 0x0000001f03037819 */ /* 0x000fc800000006ff */
[----:B------:R-:W2:Y:S02]  /*4330*/  SYNCS.PHASECHK.TRANS64.TRYWAIT P0, [UR7], R3 ;  /* 0x00000003ff0075a7 */ /* 0x000ea40008001107 */
[----:B--2---:R-:W-:Y:S05]  /*4340*/  @!P0 BRA `(.L_x_84) ;  /* 0x0000005800348947 */ /* 0x004fea0003800000 */
.L_x_193:
[----:B------:R-:W-:Y:S01]  /*4350*/  NOP ;  /* 0x0000000000007918 */ /* 0x000fe20000000000 */
[----:B--2---:R-:W2:Y:S01]  /*4360*/  LDS R0, [UR4+0x14] ;  /* 0x00001404ff007984 */ /* 0x004ea20008000800 */
[----:B------:R-:W-:Y:S01]  /*4370*/  ULOP3.LUT UR6, UR19, 0xffff, URZ, 0xc0, !UPT ;  /* 0x0000ffff13067892 */ /* 0x000fe2000f8ec0ff */
[----:B------:R-:W-:Y:S01]  /*4380*/  UMOV UR8, 0xffff ;  /* 0x0000ffff00087882 */ /* 0x000fe20000000000 */
[----:B------:R-:W-:Y:S02]  /*4390*/  UMOV UR5, 0x1 ;  /* 0x0000000100057882 */ /* 0x000fe40000000000 */
[----:B------:R-:W-:-:S04]  /*43a0*/  USHF.R.U32.HI UR6, URZ, 0x5, UR6 ;  /* 0x00000005ff067899 */ /* 0x000fc80008011606 */
[----:B------:R-:W-:Y:S02]  /*43b0*/  USHF.L.U32 UR8, UR8, UR6, URZ ;  /* 0x0000000608087299 */ /* 0x000fe400080006ff */
[----:B------:R-:W-:-:S04]  /*43c0*/  USHF.L.U32 UR5, UR5, UR6, URZ ;  /* 0x0000000605057299 */ /* 0x000fc800080006ff */
[----:B--2---:R-:W-:-:S04]  /*43d0*/  LOP3.LUT R0, R0, UR8, RZ, 0xc0, !PT ;  /* 0x0000000800007c12 */ /* 0x004fc8000f8ec0ff */
[----:B------:R-:W-:-:S13]  /*43e0*/  ISETP.NE.AND P0, PT, R0, UR8, PT ;  /* 0x0000000800007c0c */ /* 0x000fda000bf05270 */
[----:B------:R-:W-:Y:S05]  /*43f0*/  @P0 BRA `(.L_x_85) ;  /* 0x0000000000580947 */ /* 0x000fea0003800000 */
[----:B------:R-:W2:Y:S02]  /*4400*/  LDS R0, [UR4+0x18] ;  /* 0x00001804ff007984 */ /* 0x000ea40008000800 */
[----:B--2---:R-:W-:-:S04]  /*4410*/  LOP3.LUT R0, R0, UR5, RZ, 0xc0, !PT ;  /* 0x0000000500007c12 */ /* 0x004fc8000f8ec0ff */
[----:B------:R-:W-:-:S13]  /*4420*/  ISETP.NE.AND P0, PT, R0, UR5, PT ;  /* 0x0000000500007c0c */ /* 0x000fda000bf05270 */
[----:B------:R-:W-:Y:S05]  /*4430*/  @P0 BRA `(.L_x_86) ;  /* 0x00000000003c0947 */ /* 0x000fea0003800000 */
[----:B------:R-:W2:Y:S01]  /*4440*/  S2R R2, SR_LANEID ;  /* 0x0000000000027919 */ /* 0x000ea20000000000 */
[----:B------:R-:W-:Y:S01]  /*4450*/  ULOP3.LUT UR8, URZ, UR8, URZ, 0x33, !UPT ;  /* 0x00000008ff087292 */ /* 0x000fe2000f8e33ff */
[----:B------:R-:W-:Y:S01]  /*4460*/  LOP3.LUT R4, RZ, UR5, RZ, 0x33, !PT ;  /* 0x00000005ff047c12 */ /* 0x000fe2000f8e33ff */
[----:B------:R-:W-:Y:S02]  /*4470*/  VOTEU.ANY UR7, UPT, PT ;  /* 0x0000000000077886 */ /* 0x000fe400038e0100 */
[----:B------:R-:W-:Y:S01]  /*4480*/  UFLO.U32 UR7, UR7 ;  /* 0x00000007000772bd */ /* 0x000fe200080e0000 */
[----:B------:R-:W3:Y:S01]  /*4490*/  REDUX UR5, R4 ;  /* 0x00000000040573c4 */ /* 0x000ee20000000000 */
[----:B------:R-:W-:-:S06]  /*44a0*/  IMAD.U32 R0, RZ, RZ, UR8 ;  /* 0x00000008ff007e24 */ /* 0x000fcc000f8e00ff */
[----:B------:R1:W-:Y:S01]  /*44b0*/  UTCATOMSWS.AND URZ, UR8 ;  /* 0x0000000800ff79e3 */ /* 0x0003e20008000000 */
[----:B------:R-:W4:Y:S01]  /*44c0*/  REDUX UR6, R0 ;  /* 0x00000000000673c4 */ /* 0x000f220000000000 */
[----:B--2---:R-:W-:Y:S01]  /*44d0*/  ISETP.EQ.U32.AND P0, PT, R2, UR7, PT ;  /* 0x0000000702007c0c */ /* 0x004fe2000bf02070 */
[----:B---3--:R-:W-:Y:S01]  /*44e0*/  IMAD.U32 R2, RZ, RZ, UR5 ;  /* 0x00000005ff027e24 */ /* 0x008fe2000f8e00ff */
[----:B----4-:R-:W-:-:S11]  /*44f0*/  MOV R3, UR6 ;  /* 0x0000000600037c02 */ /* 0x010fd60008000f00 */
[----:B------:R1:W-:Y:S04]  /*4500*/  @P0 ATOMS.AND RZ, [UR4+0x14], R3 ;  /* 0x00001403ffff098c */ /* 0x0003e8000a800004 */
[----:B------:R1:W-:Y:S01]  /*4510*/  @P0 ATOMS.AND RZ, [UR4+0x18], R2 ;  /* 0x00001802ffff098c */ /* 0x0003e2000a800004 */
[----:B------:R-:W-:Y:S05]  /*4520*/  BRA `(.L_x_87) ;  /* 0x0000000000147947 */ /* 0x000fea0003800000 */
.L_x_86:
[----:B------:R-:W-:Y:S02]  /*4530*/  MOV R2, 0x4550 ;  /* 0x0000455000027802 */ /* 0x000fe40000000f00 */
[----:B-1--45:R-:W-:Y:S05]  /*4540*/  CALL.REL.NOINC `($__internal_0_$__cuda_sm10x_tcgen05_guardrail_trap_col_being_dealloced_not_returned_by_alloc) ;  /* 0x0000005800907944 */ /* 0x032fea0003c00000 */
[----:B------:R-:W-:Y:S05]  /*4550*/  BRA `(.L_x_87) ;  /* 0x0000000000087947 */ /* 0x000fea0003800000 */
.L_x_85:
[----:B------:R-:W-:Y:S02]  /*4560*/  MOV R2, 0x4580 ;  /* 0x0000458000027802 */ /* 0x000fe40000000f00 */
[----:B-1--45:R-:W-:Y:S05]  /*4570*/  CALL.REL.NOINC `($__internal_2_$__cuda_sm10x_tcgen05_guardrail_trap_unallocated_columns_being_dealloced) ;  /* 0x00000058009c7944 */ /* 0x032fea0003c00000 */
.L_x_87:
[----:B------:R-:W-:Y:S01]  /*4580*/  NOP ;  /* 0x0000000000007918 */ /* 0x000fe20000000000 */
[----:B-1----:R-:W-:Y:S05]  /*4590*/  EXIT ;  /* 0x000000000000794d */ /* 0x002fea0003800000 */
.L_x_69:
[----:B------:R-:W-:-:S09]  /*45a0*/  UISETP.NE.OR UP2, UPT, UR8, 0x3, !UP2 ;  /* 0x000000030800788c */ /* 0x000fd2000d745670 */
[----:B------:R-:W-:Y:S05]  /*45b0*/  BRA.U UP2, `(.L_x_88) ;  /* 0x0000000d02407547 */ /* 0x000fea000b800000 */
[----:B------:R-:W1:Y:S01]  /*45c0*/  LDC R0, c[0x0][0xb30] ;  /* 0x0002cc00ff007b82 */ /* 0x000e620000000800 */
[----:B------:R-:W2:Y:S01]  /*45d0*/  LDCU.64 UR8, c[0x0][0x888] ;  /* 0x00011100ff0877ac */ /* 0x000ea20008000a00 */
[----:B------:R-:W-:Y:S02]  /*45e0*/  HFMA2 R29, -RZ, RZ, 0, 0 ;  /* 0x00000000ff1d7431 */ /* 0x000fe400000001ff */
[----:B------:R-:W-:Y:S01]  /*45f0*/  IMAD.MOV.U32 R31, RZ, RZ, 0x1 ;  /* 0x00000001ff1f7424 */ /* 0x000fe200078e00ff */
[----:B------:R-:W-:Y:S01]  /*4600*/  MOV R23, 0x2000 ;  /* 0x0000200000177802 */ /* 0x000fe20000000f00 */
[----:B------:R-:W4:Y:S01]  /*4610*/  LDCU.64 UR4, c[0x0][0x890] ;  /* 0x00011200ff0477ac */ /* 0x000f220008000a00 */
[----:B------:R-:W-:Y:S01]  /*4620*/  IMAD.MOV.U32 R30, RZ, RZ, RZ ;  /* 0x000000ffff1e7224 */ /* 0x000fe200078e00ff */
[----:B------:R-:W3:Y:S01]  /*4630*/  LDC R19, c[0x0][0x370] ;  /* 0x0000dc00ff137b82 */ /* 0x000ee20000000800 */
[----:B------:R-:W-:Y:S01]  /*4640*/  UMOV UR7, 0x400 ;  /* 0x0000040000077882 */ /* 0x000fe20000000000 */
[----:B------:R-:W-:-:S02]  /*4650*/  UPLOP3.LUT UP1, UPT, UPT, UPT, UPT, 0x40, 0x4 ;  /* 0x000000000004789c */ /* 0x000fc40003f2e870 */
[----:B------:R-:W-:-:S04]  /*4660*/  ULEA UR7, UR37, UR7, 0x18 ;  /* 0x0000000725077291 */ /* 0x000fc8000f8ec0ff */
[----:B------:R-:W3:Y:S01]  /*4670*/  LDC R2, c[0x0][0xb0c] ;  /* 0x0002c300ff027b82 */ /* 0x000ee20000000800 */
[----:B------:R-:W-:Y:S02]  /*4680*/  UIADD3 UR13, UPT, UPT, UR7, 0x188, URZ ;  /* 0x00000188070d7890 */ /* 0x000fe4000fffe0ff */
[----:B--2---:R-:W-:Y:S02]  /*4690*/  UISETP.NE.U32.AND UP2, UPT, UR8, URZ, UPT ;  /* 0x000000ff0800728c */ /* 0x004fe4000bf45070 */
[----:B------:R-:W-:Y:S02]  /*46a0*/  UIADD3 UR17, UPT, UPT, UR7, 0x180, URZ ;  /* 0x0000018007117890 */ /* 0x000fe4000fffe0ff */
[----:B----4-:R-:W-:Y:S01]  /*46b0*/  UISETP.NE.U32.AND UP3, UPT, UR4, URZ, UPT ;  /* 0x000000ff0400728c */ /* 0x010fe2000bf65070 */
[----:B------:R-:W2:Y:S01]  /*46c0*/  LDC R18, c[0x0][0xb20] ;  /* 0x0002c800ff127b82 */ /* 0x000ea20000000800 */
[----:B-1----:R-:W-:Y:S01]  /*46d0*/  ISETP.NE.AND P1, PT, R0, 0x1, PT ;  /* 0x000000010000780c */ /* 0x002fe20003f25270 */
[----:B------:R-:W-:-:S02]  /*46e0*/  UISETP.NE.AND.EX UP2, UPT, UR9, URZ, UPT, UP2 ;  /* 0x000000ff0900728c */ /* 0x000fc4000bf45320 */
[----:B------:R-:W-:Y:S02]  /*46f0*/  UPRMT UR13, UR37, 0x654, UR13 ;  /* 0x00000654250d7896 */ /* 0x000fe4000800000d */
[----:B------:R-:W-:Y:S02]  /*4700*/  UISETP.NE.AND.EX UP3, UPT, UR5, URZ, UPT, UP3 ;  /* 0x000000ff0500728c */ /* 0x000fe4000bf65330 */
[----:B------:R-:W1:Y:S08]  /*4710*/  LDC.64 R32, c[0x0][0x348] ;  /* 0x0000d200ff207b82 */ /* 0x000e700000000a00 */
[----:B------:R-:W4:Y:S08]  /*4720*/  LDC.64 R16, c[0x0][0xb10] ;  /* 0x0002c400ff107b82 */ /* 0x000f300000000a00 */
[----:B------:R-:W1:Y:S08]  /*4730*/  LDC.64 R6, c[0x0][0xb18] ;  /* 0x0002c600ff067b82 */ /* 0x000e700000000a00 */
[----:B------:R-:W1:Y:S08]  /*4740*/  LDC.64 R4, c[0x0][0xb28] ;  /* 0x0002ca00ff047b82 */ /* 0x000e700000000a00 */
[----:B--23--:R-:W1:Y:S02]  /*4750*/  LDC R22, c[0x0][0x374] ;  /* 0x0000dd00ff167b82 */ /* 0x00ce640000000800 */
.L_x_97:
[C---:B------:R-:W-:Y:S02]  /*4760*/  LEA R0, R30.reuse, UR7, 0x3 ;  /* 0x000000071e007c11 */ /* 0x040fe4000f8e18ff */
[----:B------:R-:W-:Y:S02]  /*4770*/  SHF.L.U32 R3, R29, 0x1f, RZ ;  /* 0x0000001f1d037819 */ /* 0x000fe400000006ff */
[----:B------:R-:W-:Y:S02]  /*4780*/  LEA R24, R30, UR7, 0x4 ;  /* 0x000000071e187c11 */ /* 0x000fe4000f8e20ff */
[----:B--2---:R-:W2:Y:S02]  /*4790*/  SYNCS.PHASECHK.TRANS64.TRYWAIT P0, [R0+URZ+0x1b0], R3 ;  /* 0x0001b003000075a7 */ /* 0x004ea400080011ff */
[----:B--2---:R-:W-:Y:S05]  /*47a0*/  @!P0 BRA `(.L_x_89) ;  /* 0x0000005400348947 */ /* 0x004fea0003800000 */
.L_x_194:
[----:B------:R-:W-:Y:S01]  /*47b0*/  ISETP.GE.AND P0, PT, R72, 0x1, PT ;  /* 0x000000014800780c */ /* 0x000fe20003f06270 */
[----:B------:R-:W3:Y:S01]  /*47c0*/  LDS.128 R24, [R24+0x240] ;  /* 0x0002400018187984 */ /* 0x000ee20000000c00 */
[----:B--2---:R-:W-:Y:S01]  /*47d0*/  VIADD R0, R0, 0x1c0 ;  /* 0x000001c000007836 */ /* 0x004fe20000000000 */
[----:B------:R-:W-:Y:S01]  /*47e0*/  @!PT LDS RZ, [RZ] ;  /* 0x00000000fffff984 */ /* 0x000fe20000000800 */
[----:B------:R-:W-:Y:S01]  /*47f0*/  @!PT LDS RZ, [RZ] ;  /* 0x00000000fffff984 */ /* 0x000fe20000000800 */
[----:B------:R-:W-:Y:S01]  /*4800*/  @!PT LDS RZ, [RZ] ;  /* 0x00000000fffff984 */ /* 0x000fe20000000800 */
[----:B------:R-:W-:Y:S01]  /*4810*/  @!PT LDS RZ, [RZ] ;  /* 0x00000000fffff984 */ /* 0x000fe20000000800 */
[----:B------:R2:W-:Y:S06]  /*4820*/  MEMBAR.ALL.CTA ;  /* 0x0000000000007992 */ /* 0x0005ec0000008000 */
[----:B--2---:R-:W2:Y:S01]  /*4830*/  FENCE.VIEW.ASYNC.S ;  /* 0x00000000000073c6 */ /* 0x004ea20000000000 */
[----:B------:R-:W-:Y:S04]  /*4840*/  PRMT R0, RZ, 0x654, R0 ;  /* 0x00000654ff007816 */ /* 0x000fe80000000000 */
[----:B--2---:R2:W-:Y:S01]  /*4850*/  SYNCS.ARRIVE.TRANS64.RED.A1T0 RZ, [R0+URZ], RZ ;  /* 0x000000ff00ff79a7 */ /* 0x0045e200081004ff */
[----:B---3--:R-:W-:Y:S11]  /*4860*/  LOP3.LUT P3, RZ, R26, 0x1, RZ, 0xc0, !PT ;  /* 0x000000011aff7812 */ /* 0x008ff6000786c0ff */
[----:B------:R-:W-:Y:S02]  /*4870*/  @!UPT UIADD3 URZ, UPT, UPT, URZ, URZ, URZ ;  /* 0x000000fffffff290 */ /* 0x000fe4000fffe0ff */
[----:B------:R-:W-:Y:S02]  /*4880*/  @P3 MOV R13, R24 ;  /* 0x00000018000d3202 */ /* 0x000fe40000000f00 */
[----:B------:R-:W-:Y:S01]  /*4890*/  @P3 LOP3.LUT R8, R25, 0xffff, RZ, 0xc0, !PT ;  /* 0x0000ffff19083812 */ /* 0x000fe200078ec0ff */
[----:B--2---:R-:W-:Y:S06]  /*48a0*/  @!P0 BRA `(.L_x_90) ;  /* 0x0000000000a48947 */ /* 0x004fec0003800000 */
[----:B-1----:R-:W-:Y:S01]  /*48b0*/  IMAD.HI.U32 R35, R22, R7, RZ ;  /* 0x0000000716237227 */ /* 0x002fe200078e00ff */
[----:B------:R-:W-:Y:S02]  /*48c0*/  ISETP.NE.AND P0, PT, R6, 0x1, PT ;  /* 0x000000010600780c */ /* 0x000fe40003f05270 */
[----:B------:R-:W-:Y:S01]  /*48d0*/  ISETP.NE.AND P2, PT, R72, 0x1, PT ;  /* 0x000000014800780c */ /* 0x000fe20003f45270 */
[----:B----4-:R-:W-:Y:S01]  /*48e0*/  IMAD.HI.U32 R34, R19, R16, RZ ;  /* 0x0000001013227227 */ /* 0x010fe200078e00ff */
[----:B------:R-:W-:Y:S02]  /*48f0*/  SHF.R.U32.HI R35, RZ, R18, R35 ;  /* 0x00000012ff237219 */ /* 0x000fe40000011623 */
[----:B------:R-:W-:Y:S01]  /*4900*/  ISETP.NE.AND P4, PT, R2, 0x1, PT ;  /* 0x000000010200780c */ /* 0x000fe20003f85270 */
[----:B------:R-:W-:Y:S01]  /*4910*/  IMAD.HI.U32 R36, R13, R16, RZ ;  /* 0x000000100d247227 */ /* 0x000fe200078e00ff */
[----:B------:R-:W-:Y:S02]  /*4920*/  SHF.R.U32.HI R34, RZ, R17, R34 ;  /* 0x00000011ff227219 */ /* 0x000fe40000011622 */
[----:B------:R-:W-:Y:S01]  /*4930*/  SEL R3, R22, R35, !P0 ;  /* 0x0000002316037207 */ /* 0x000fe20004000000 */
[C---:B------:R-:W-:Y:S01]  /*4940*/  IMAD.HI.U32 R35, R8.reuse, R7, RZ ;  /* 0x0000000708237227 */ /* 0x040fe200078e00ff */
[----:B------:R-:W-:Y:S02]  /*4950*/  SEL R11, R19, R34, !P4 ;  /* 0x00000022130b7207 */ /* 0x000fe40006000000 */
[----:B------:R-:W-:Y:S01]  /*4960*/  SHF.R.U32.HI R36, RZ, R17, R36 ;  /* 0x00000011ff247219 */ /* 0x000fe20000011624 */
[----:B------:R-:W-:Y:S01]  /*4970*/  IMAD.HI.U32 R38, R3, R4, RZ ;  /* 0x0000000403267227 */ /* 0x000fe200078e00ff */
[----:B------:R-:W-:Y:S03]  /*4980*/  SHF.R.U32.HI R35, RZ, R18, R35 ;  /* 0x00000012ff237219 */ /* 0x000fe60000011623 */
[----:B------:R-:W-:Y:S01]  /*4990*/  IMAD.HI.U32 R34, R11, R4, RZ ;  /* 0x000000040b227227 */ /* 0x000fe200078e00ff */
[----:B------:R-:W-:Y:S02]  /*49a0*/  @P2 SHF.R.U32.HI R3, RZ, R5, R38 ;  /* 0x00000005ff032219 */ /* 0x000fe40000011626 */
[----:B------:R-:W-:Y:S02]  /*49b0*/  SEL R9, R8, R35, !P0 ;  /* 0x0000002308097207 */ /* 0x000fe40004000000 */
[----:B------:R-:W-:Y:S01]  /*49c0*/  @P2 SHF.R.U32.HI R11, RZ, R5, R34 ;  /* 0x00000005ff0b2219 */ /* 0x000fe20000011622 */
[C---:B------:R-:W-:Y:S01]  /*49d0*/  IMAD R10, R72.reuse, R3, RZ ;  /* 0x00000003480a7224 */ /* 0x040fe200078e02ff */
[----:B------:R-:W-:Y:S01]  /*49e0*/  SEL R3, R13, R36, !P4 ;  /* 0x000000240d037207 */ /* 0x000fe20006000000 */
[C---:B------:R-:W-:Y:S03]  /*49f0*/  IMAD.HI.U32 R14, R9.reuse, R4, RZ ;  /* 0x00000004090e7227 */ /* 0x040fe600078e00ff */
[----:B------:R-:W-:Y:S01]  /*4a00*/  ISETP.GE.AND P0, PT, R9, R10, PT ;  /* 0x0000000a0900720c */ /* 0x000fe20003f06270 */
[C---:B------:R-:W-:Y:S01]  /*4a10*/  IMAD R12, R72.reuse, R11, RZ ;  /* 0x0000000b480c7224 */ /* 0x040fe200078e02ff */
[-C--:B------:R-:W-:Y:S04]  /*4a20*/  SHF.R.U32.HI R14, RZ, R5.reuse, R14 ;  /* 0x00000005ff0e7219 */ /* 0x080fe8000001160e */
[----:B------:R-:W-:Y:S02]  /*4a30*/  ISETP.GE.OR P0, PT, R3, R12, P0 ;  /* 0x0000000c0300720c */ /* 0x000fe40000706670 */
[----:B------:R-:W-:Y:S05]  /*4a40*/  SEL R15, R9, R14, !P2 ;  /* 0x0000000e090f7207 */ /* 0x000fea0005000000 */
[----:B------:R-:W-:Y:S04]  /*4a50*/  IMAD.MOV R14, RZ, RZ, -R15 ;  /* 0x000000ffff0e7224 */ /* 0x000fe800078e0a0f */
[----:B------:R-:W-:Y:S02]  /*4a60*/  IMAD R14, R72, R14, R9 ;  /* 0x0000000e480e7224 */ /* 0x000fe400078e0209 */
[C---:B------:R-:W-:Y:S05]  /*4a70*/  @!P0 IMAD.HI.U32 R10, R3.reuse, R4, RZ ;  /* 0x00000004030a8227 */ /* 0x040fea00078e00ff */
[----:B------:R-:W-:Y:S04]  /*4a80*/  @!P0 SHF.R.U32.HI R10, RZ, R5, R10 ;  /* 0x00000005ff0a8219 */ /* 0x000fe8000001160a */
[----:B------:R-:W-:Y:S01]  /*4a90*/  @!P0 SEL R0, R3, R10, !P2 ;  /* 0x0000000a03008207 */ /* 0x000fe20005000000 */
[----:B------:R-:W-:Y:S03]  /*4aa0*/  IMAD.MOV R10, RZ, RZ, -R3 ;  /* 0x000000ffff0a7224 */ /* 0x000fe600078e0a03 */
[----:B------:R-:W-:Y:S01]  /*4ab0*/  @!P0 IADD3 R15, PT, PT, R15, -R0, RZ ;  /* 0x800000000f0f8210 */ /* 0x000fe20007ffe0ff */
[----:B------:R-:W-:Y:S01]  /*4ac0*/  @!P0 IMAD R0, R11, R14, R0 ;  /* 0x0000000e0b008224 */ /* 0x000fe200078e0200 */
[----:B------:R-:W-:Y:S01]  /*4ad0*/  IADD3 R11, PT, PT, -R9, RZ, RZ ;  /* 0x000000ff090b7210 */ /* 0x000fe20007ffe1ff */
[----:B------:R-:W-:Y:S02]  /*4ae0*/  IMAD R13, R2, R10, R13 ;  /* 0x0000000a020d7224 */ /* 0x000fe400078e020d */
[----:B------:R-:W-:Y:S02]  /*4af0*/  @!P0 IMAD R9, R15, R72, R3 ;  /* 0x000000480f098224 */ /* 0x000fe400078e0203 */
[----:B------:R-:W-:Y:S02]  /*4b00*/  @!P0 IMAD.MOV.U32 R3, RZ, RZ, R0 ;  /* 0x000000ffff038224 */ /* 0x000fe400078e0000 */
[----:B------:R-:W-:Y:S02]  /*4b10*/  IMAD R8, R6, R11, R8 ;  /* 0x0000000b06087224 */ /* 0x000fe400078e0208 */
[----:B------:R-:W-:Y:S02]  /*4b20*/  IMAD R13, R3, R2, R13 ;  /* 0x00000002030d7224 */ /* 0x000fe400078e020d */
[----:B------:R-:W-:Y:S02]  /*4b30*/  IMAD R8, R9, R6, R8 ;  /* 0x0000000609087224 */ /* 0x000fe400078e0208 */
.L_x_90:
[----:B------:R-:W-:Y:S05]  /*4b40*/  BRA.U UP1, `(.L_x_91) ;  /* 0x0000000101107547 */ /* 0x000fea000b800000 */
[----:B------:R-:W-:Y:S04]  /*4b50*/  MOV R0, UR6 ;  /* 0x0000000600007c02 */ /* 0x000fe80008000f00 */
[----:B------:R-:W-:Y:S04]  /*4b60*/  SHF.L.U32 R3, R0, 0x1f, RZ ;  /* 0x0000001f00037819 */ /* 0x000fe800000006ff */
[----:B------:R-:W2:Y:S02]  /*4b70*/  SYNCS.PHASECHK.TRANS64.TRYWAIT P0, [UR7+0x1a8], R3 ;  /* 0x0001a803ff0075a7 */ /* 0x000ea40008001107 */
[----:B--2---:R-:W-:Y:S05]  /*4b80*/  @!P0 BRA `(.L_x_92) ;  /* 0x0000005000508947 */ /* 0x004fea0003800000 */
.L_x_91:
[----:B------:R-:W-:Y:S02]  /*4b90*/  R2UR UR19, R21 ;  /* 0x00000000151372ca */ /* 0x000fe400000e0000 */
[----:B------:R-:W-:Y:S02]  /*4ba0*/  R2UR UR18, R20 ;  /* 0x00000000141272ca */ /* 0x000fe400000e0000 */
[----:B------:R-:W-:Y:S02]  /*4bb0*/  ISETP.NE.U32.AND P2, PT, RZ, UR4, PT ;  /* 0x00000004ff007c0c */ /* 0x000fe4000bf45070 */
[----:B------:R-:W-:Y:S02]  /*4bc0*/  SHF.L.U32 R12, R31, 0x1f, RZ ;  /* 0x0000001f1f0c7819 */ /* 0x000fe400000006ff */
[----:B------:R-:W-:Y:S05]  /*4bd0*/  ISETP.NE.AND.EX P2, PT, RZ, UR5, PT, P2 ;  /* 0x00000005ff007c0c */ /* 0x000fea000bf45320 */
[----:B------:R-:W-:Y:S02]  /*4be0*/  USHF.L.U32 UR19, UR19, 0x7, URZ ;  /* 0x0000000713137899 */ /* 0x000fe400080006ff */
[----:B------:R-:W-:Y:S01]  /*4bf0*/  USHF.L.U32 UR18, UR18, 0x7, URZ ;  /* 0x0000000712127899 */ /* 0x000fe200080006ff */
[----:B------:R-:W-:Y:S11]  /*4c00*/  BRA.U !UP3, `(.L_x_93) ;  /* 0x000000010b347547 */ /* 0x000ff6000b800000 */
[----:B------:R-:W-:Y:S01]  /*4c10*/  UPLOP3.LUT UP0, UPT, UPT, UPT, UP2, 0x80, 0x8 ;  /* 0x000000000008789c */ /* 0x000fe20003f0f020 */
[----:B--2---:R-:W-:Y:S02]  /*4c20*/  HFMA2 R0, -RZ, RZ, 0, 5.9604644775390625e-08 ;  /* 0x00000001ff007431 */ /* 0x004fe400000001ff */
[----:B------:R-:W-:Y:S03]  /*4c30*/  IMAD.MOV.U32 R171, RZ, RZ, 0x1 ;  /* 0x00000001ffab7424 */ /* 0x000fe600078e00ff */
[----:B------:R-:W-:Y:S05]  /*4c40*/  PLOP3.LUT P0, PT, PT, PT, UP0, 0x80, 0x8 ;  /* 0x000000000008781c */ /* 0x000fea0003f0f008 */
[----:B------:R-:W2:Y:S01]  /*4c50*/  @UP0 LDCU.64 UR10, c[0x0][0x888] ;  /* 0x00011100ff0a07ac */ /* 0x000ea20008000a00 */
[----:B------:R-:W-:Y:S07]  /*4c60*/  @UP0 UIMAD UR8, UR36, UR4, URZ ;  /* 0x00000004240802a4 */ /* 0x000fee000f8e02ff */
[----:B------:R-:W-:Y:S01]  /*4c70*/  @!P0 PRMT R171, R0, 0x7610, R171 ;  /* 0x0000761000ab8816 */ /* 0x000fe200000000ab */
[----:B--2---:R-:W-:Y:S03]  /*4c80*/  @UP0 UIMAD.WIDE UR10, UR8, 0x4, UR10 ;  /* 0x00000004080a08a5 */ /* 0x004fe6000f8e020a */
[----:B------:R-:W2:Y:S03]  /*4c90*/  @!UP0 LDCU UR8, c[0x0][0x880] ;  /* 0x00011000ff0887ac */ /* 0x000ea60008000800 */
[----:B------:R-:W-:Y:S01]  /*4ca0*/  IMAD.U32 R10, RZ, RZ, UR10 ;  /* 0x0000000aff0a7e24 */ /* 0x000fe2000f8e00ff */
[----:B------:R-:W-:Y:S05]  /*4cb0*/  MOV R11, UR11 ;  /* 0x0000000b000b7c02 */ /* 0x000fea0008000f00 */
[----:B-----5:R3:W5:Y:S02]  /*4cc0*/  @P0 LDG.E R81, desc[UR46][R10.64] ;  /* 0x0000002e0a510981 */ /* 0x020764000c1e1900 */
[----:B--23--:R-:W-:Y:S07]  /*4cd0*/  @!P0 IMAD.U32 R81, RZ, RZ, UR8 ;  /* 0x00000008ff518e24 */ /* 0x00cfee000f8e00ff */
.L_x_93:
[----:B-----5:R-:W-:Y:S01]  /*4ce0*/  @!P2 FSETP.EQ.AND P0, PT, R81, RZ, PT ;  /* 0x000000ff5100a20b */ /* 0x020fe20003f02000 */
[----:B------:R-:W-:Y:S01]  /*4cf0*/  @!UPT UIADD3 URZ, UPT, UPT, URZ, URZ, URZ ;  /* 0x000000fffffff290 */ /* 0x000fe2000fffe0ff */
[----:B------:R-:W-:Y:S11]  /*4d00*/  @!P2 BRA `(.L_x_94) ;  /* 0x000000000014a947 */ /* 0x000ff60003800000 */
[----:B------:R-:W-:Y:S02]  /*4d10*/  LOP3.LUT P2, RZ, R171, 0xff, RZ, 0xc0, !PT ;  /* 0x000000ffabff7812 */ /* 0x000fe4000784c0ff */
[----:B------:R-:W-:Y:S04]  /*4d20*/  PLOP3.LUT P0, PT, PT, PT, UP0, 0x80, 0x8 ;  /* 0x000000000008781c */ /* 0x000fe80003f0f008 */
[----:B------:R-:W-:Y:S07]  /*4d30*/  PLOP3.LUT P0, PT, P0, PT, PT, 0x8, 0x80 ;  /* 0x000000000080781c */ /* 0x000fee000070e170 */
[----:B------:R-:W-:Y:S11]  /*4d40*/  @P2 FSETP.EQ.AND P0, PT, R81, RZ, PT ;  /* 0x000000ff5100220b */ /* 0x000ff60003f02000 */
[----:B------:R-:W-:Y:S02]  /*4d50*/  @!UPT UIADD3 URZ, UPT, UPT, URZ, URZ, URZ ;  /* 0x000000fffffff290 */ /* 0x000fe4000fffe0ff */
.L_x_94:
[----:B------:R-:W3:Y:S01]  /*4d60*/  SYNCS.PHASECHK.TRANS64.TRYWAIT P2, [UR7+0x190], R12 ;  /* 0x0001900cff0075a7 */ /* 0x000ee20008041107 */
[----:B------:R-:W-:Y:S04]  /*4d70*/  ELECT P4, URZ, PT ;  /* 0x0000000000ff782f */ /* 0x000fe80003880000 */
[----:B------:R-:W-:Y:S11]  /*4d80*/  PLOP3.LUT P4, PT, P0, P4, PT, 0xf2, 0x2f ;  /* 0x00000000002f781c */ /* 0x000ff60000789e72 */
[----:B------:R-:W-:Y:S02]  /*4d90*/  @!UPT UIADD3 URZ, UPT, UPT, URZ, URZ, URZ ;  /* 0x000000fffffff290 */ /* 0x000fe4000fffe0ff */
[----:B-1----:R-:W-:Y:S05]  /*4da0*/  @!P4 IADD3 R21, P0, PT, R32, 0x580, RZ ;  /* 0x000005802015c810 */ /* 0x002fea0007f1e0ff */
[----:B------:R-:W-:Y:S01]  /*4db0*/  @!P4 IMAD.X R20, RZ, RZ, R33, P0 ;  /* 0x000000ffff14c224 */ /* 0x000fe200000e0621 */
[----:B---3--:R-:W-:Y:S07]  /*4dc0*/  @!P2 BRA `(.L_x_95) ;  /* 0x0000004c00d8a947 */ /* 0x008fee0003800000 */
.L_x_197:
[----:B------:R-:W3:Y:S01]  /*4dd0*/  LDC.64 R14, c[0x0][0xb10] ;  /* 0x0002c400ff0e7b82 */ /* 0x000ee20000000a00 */
[----:B------:R-:W-:Y:S01]  /*4de0*/  @!P4 R2UR UR8, R20 ;  /* 0x000000001408c2ca */ /* 0x000fe200000e0000 */
[----:B------:R-:W-:Y:S01]  /*4df0*/  VOTEU.ALL UP1, P4 ;  /* 0x0000000000ff7886 */ /* 0x000fe20002020000 */
[----:B------:R-:W-:Y:S01]  /*4e00*/  @!P4 R2UR UR9, R21 ;  /* 0x000000001509c2ca */ /* 0x000fe200000e0000 */
[----:B------:R-:W-:Y:S01]  /*4e10*/  UMOV UR10, 0x0 ;  /* 0x00000000000a7882 */ /* 0x000fe20000000000 */
[----:B------:R-:W-:Y:S03]  /*4e20*/  UMOV UR11, 0x10000000 ;  /* 0x10000000000b7882 */ /* 0x000fe60000000000 */
[----:B------:R-:W5:Y:S01]  /*4e30*/  LDC.64 R10, c[0x0][0xb18] ;  /* 0x0002c600ff0a7b82 */ /* 0x000f620000000a00 */
[----:B------:R-:W-:Y:S01]  /*4e40*/  @!UP1 UIADD3 UR16, UPT, UPT, UR7, 0x400, URZ ;  /* 0x0000040007109890 */ /* 0x000fe2000fffe0ff */
[----:B------:R-:W-:Y:S01]  /*4e50*/  @P3 SHF.R.U32.HI R28, RZ, 0x10, R25 ;  /* 0x00000010ff1c3819 */ /* 0x000fe20000011619 */
[----:B------:R-:W-:Y:S01]  /*4e60*/  VOTEU.ALL UP1, P4 ;  /* 0x0000000000ff7886 */ /* 0x000fe20002020000 */
[----:B------:R-:W-:Y:S01]  /*4e70*/  UMOV UR20, UR36 ;  /* 0x0000002400147c82 */ /* 0x000fe20008000000 */
[----:B------:R-:W-:Y:S03]  /*4e80*/  VIADD R30, R30, 0x1 ;  /* 0x000000011e1e7836 */ /* 0x000fe60000000000 */
[----:B--2---:R-:W2:Y:S01]  /*4e90*/  @!P1 LDC R0, c[0x0][0xb20] ;  /* 0x0002c800ff009b82 */ /* 0x004ea20000000800 */
[----:B------:R-:W-:Y:S01]  /*4ea0*/  IMAD.U32 R21, RZ, RZ, UR8 ;  /* 0x00000008ff157e24 */ /* 0x000fe2000f8e00ff */
[----:B------:R-:W-:Y:S06]  /*4eb0*/  UPRMT UR8, UR37, 0x654, UR17 ;  /* 0x0000065425087896 */ /* 0x000fec0008000011 */
[----:B-1----:R-:W1:Y:S01]  /*4ec0*/  @!P1 LDC R3, c[0x0][0xb0c] ;  /* 0x0002c300ff039b82 */ /* 0x002e620000000800 */
[----:B------:R-:W-:Y:S01]  /*4ed0*/  IMAD.U32 R20, RZ, RZ, UR9 ;  /* 0x00000009ff147e24 */ /* 0x000fe2000f8e00ff */
[----:B------:R-:W-:Y:S04]  /*4ee0*/  @!P4 R2UR UR15, R21 ;  /* 0x00000000150fc2ca */ /* 0x000fe800000e0000 */
[----:B------:R-:W-:Y:S01]  /*4ef0*/  @!P4 R2UR UR14, R20 ;  /* 0x00000000140ec2ca */ /* 0x000fe200000e0000 */
[----:B------:R-:W-:Y:S11]  /*4f00*/  @!P4 IMAD.MOV.U32 R20, RZ, RZ, 0x2000 ;  /* 0x00002000ff14c424 */ /* 0x000ff600078e00ff */
[----:B------:R-:W-:Y:S01]  /*4f10*/  @!UPT UIADD3 URZ, UPT, UPT, URZ, URZ, URZ ;  /* 0x000000fffffff290 */ /* 0x000fe2000fffe0ff */
[----:B------:R1:W-:Y:S01]  /*4f20*/  @!UP1 UTMALDG.3D [UR16], [UR14], desc[UR10] ;  /* 0x00000a100e0095b4 */ /* 0x0003e20008011000 */
[----:B------:R1:W-:Y:S02]  /*4f30*/  @!P4 SYNCS.ARRIVE.TRANS64.RED.A0TR RZ, [UR7+0x180], R20 ;  /* 0x00018014ffffc9a7 */ /* 0x0003e40008300407 */
[----:B-1----:R-:W-:Y:S01]  /*4f40*/  @!P1 ISETP.NE.AND P2, PT, R3, 0x1, PT ;  /* 0x000000010300980c */ /* 0x002fe20003f45270 */
[C---:B---3--:R-:W-:Y:S01]  /*4f50*/  @!P1 IMAD.HI.U32 R14, R13.reuse, R14, RZ ;  /* 0x0000000e0d0e9227 */ /* 0x048fe200078e00ff */
[----:B-----5:R-:W-:Y:S03]  /*4f60*/  @!P1 ISETP.NE.AND P0, PT, R10, 0x1, PT ;  /* 0x000000010a00980c */ /* 0x020fe60003f05270 */
[C---:B------:R-:W-:Y:S01]  /*4f70*/  @!P1 IMAD.HI.U32 R11, R8.reuse, R11, RZ ;  /* 0x0000000b080b9227 */ /* 0x040fe200078e00ff */
[----:B------:R-:W-:Y:S04]  /*4f80*/  @!P1 SHF.R.U32.HI R14, RZ, R15, R14 ;  /* 0x0000000fff0e9219 */ /* 0x000fe8000001160e */
[----:B--2---:R-:W-:Y:S01]  /*4f90*/  @!P1 SHF.R.U32.HI R9, RZ, R0, R11 ;  /* 0x00000000ff099219 */ /* 0x004fe2000001160b */
[----:B------:R-:W-:Y:S01]  /*4fa0*/  SYNCS.ARRIVE.TRANS64.RED.A1T0 RZ, [UR8], RZ ;  /* 0x000000ffffff79a7 */ /* 0x000fe20008100408 */
[----:B------:R-:W-:Y:S02]  /*4fb0*/  @!P1 SEL R14, R13, R14, !P2 ;  /* 0x0000000e0d0e9207 */ /* 0x000fe40005000000 */
[----:B------:R-:W-:Y:S01]  /*4fc0*/  @!P1 SEL R9, R8, R9, !P0 ;  /* 0x0000000908099207 */ /* 0x000fe20004000000 */
[----:B------:R-:W1:Y:S04]  /*4fd0*/  SYNCS.PHASECHK.TRANS64.TRYWAIT P5, [UR7+0x198], R12 ;  /* 0x0001980cff0075a7 */ /* 0x000e6800080a1107 */
[----:B------:R-:W-:Y:S02]  /*4fe0*/  @!P1 IMAD.IADD R0, R9, 0x1, -R14 ;  /* 0x0000000109009824 */ /* 0x000fe400078e0a0e */
[----:B------:R-:W-:Y:S02]  /*4ff0*/  @!P1 IMAD.IADD R9, R14, 0x1, -R9 ;  /* 0x000000010e099824 */ /* 0x000fe400078e0a09 */
[----:B------:R-:W-:Y:S02]  /*5000*/  @!P1 IMAD R13, R0, R3, R13 ;  /* 0x00000003000d9224 */ /* 0x000fe400078e020d */
[----:B------:R-:W-:Y:S01]  /*5010*/  @!P1 IMAD R8, R9, R10, R8 ;  /* 0x0000000a09089224 */ /* 0x000fe200078e0208 */
[----:B-1----:R-:W-:Y:S06]  /*5020*/  @!P5 BRA `(.L_x_96) ;  /* 0x0000004c0058d947 */ /* 0x002fec0003800000 */
.L_x_199:
[----:B-1----:R-:W-:Y:S01]  /*5030*/  @!P4 IADD3 R3, P0, PT, R32, 0x580, RZ ;  /* 0x000005802003c810 */ /* 0x002fe20007f1e0ff */
[----:B------:R-:W-:Y:S01]  /*5040*/  VOTEU.ALL UP1, P4 ;  /* 0x0000000000ff7886 */ /* 0x000fe20002020000 */
[----:B------:R-:W-:Y:S01]  /*5050*/  UMOV UR20, 0x0 ;  /* 0x0000000000147882 */ /* 0x000fe20000000000 */
[----:B------:R-:W-:Y:S01]  /*5060*/  UMOV UR21, 0x10000000 ;  /* 0x1000000000157882 */ /* 0x000fe20000000000 */
[----:B------:R-:W-:Y:S01]  /*5070*/  @!P4 R2UR UR9, R3 ;  /* 0x000000000309c2ca */ /* 0x000fe200000e0000 */
[----:B------:R-:W-:Y:S01]  /*5080*/  @!P4 IMAD.X R0, RZ, RZ, R33, P0 ;  /* 0x000000ffff00c224 */ /* 0x000fe200000e0621 */
[----:B------:R-:W-:Y:S01]  /*5090*/  @!UP1 UIADD3 UR10, UPT, UPT, UR18, 0x40, URZ ;  /* 0x00000040120a9890 */ /* 0x000fe2000fffe0ff */
[----:B------:R-:W-:Y:S01]  /*50a0*/  ISETP.NE.AND P0, PT, R30, 0x2, PT ;  /* 0x000000021e00780c */ /* 0x000fe20003f05270 */
[----:B------:R-:W-:Y:S01]  /*50b0*/  UMOV UR11, UR19 ;  /* 0x00000013000b7c82 */ /* 0x000fe20008000000 */
[----:B------:R-:W-:Y:S01]  /*50c0*/  UMOV UR12, UR36 ;  /* 0x00000024000c7c82 */ /* 0x000fe20008000000 */
[----:B------:R-:W-:Y:S01]  /*50d0*/  @!P4 R2UR UR8, R0 ;  /* 0x000000000008c2ca */ /* 0x000fe200000e0000 */
[----:B------:R-:W-:Y:S01]  /*50e0*/  IMAD.IADD R20, R8, 0x1, R147 ;  /* 0x0000000108147824 */ /* 0x000fe200078e0293 */
[----:B------:R-:W-:Y:S01]  /*50f0*/  @P3 R2UR UR36, R28 ;  /* 0x000000001c2432ca */ /* 0x000fe200000e0000 */
[----:B------:R-:W-:Y:S01]  /*5100*/  IMAD.IADD R21, R13, 0x1, R170 ;  /* 0x000000010d157824 */ /* 0x000fe200078e02aa */
[----:B------:R-:W-:Y:S02]  /*5110*/  SEL R0, RZ, 0x1, P0 ;  /* 0x00000001ff007807 */ /* 0x000fe40000000000 */
[----:B------:R-:W-:Y:S01]  /*5120*/  LOP3.LUT R31, R31, 0x1, RZ, 0x3c, !PT ;  /* 0x000000011f1f7812 */ /* 0x000fe200078e3cff */
[----:B------:R-:W-:Y:S01]  /*5130*/  IMAD.U32 R10, RZ, RZ, UR9 ;  /* 0x00000009ff0a7e24 */ /* 0x000fe2000f8e00ff */
[----:B------:R-:W-:Y:S01]  /*5140*/  @!UP1 UIADD3 UR9, UPT, UPT, UR7, 0x188, URZ ;  /* 0x0000018807099890 */ /* 0x000fe2000fffe0ff */
[----:B------:R-:W-:Y:S02]  /*5150*/  LOP3.LUT R29, R29, R0, RZ, 0x3c, !PT ;  /* 0x000000001d1d7212 */ /* 0x000fe400078e3cff */
[----:B------:R-:W-:Y:S02]  /*5160*/  SEL R30, R30, RZ, P0 ;  /* 0x000000ff1e1e7207 */ /* 0x000fe40000000000 */
[----:B------:R-:W-:Y:S01]  /*5170*/  IMAD.U32 R11, RZ, RZ, UR8 ;  /* 0x00000008ff0b7e24 */ /* 0x000fe2000f8e00ff */
[----:B------:R-:W-:Y:S01]  /*5180*/  @!P4 R2UR UR14, R10 ;  /* 0x000000000a0ec2ca */ /* 0x000fe200000e0000 */
[----:B------:R-:W-:Y:S01]  /*5190*/  @!UP1 UIADD3 UR8, UPT, UPT, UR7, 0x2400, URZ ;  /* 0x0000240007089890 */ /* 0x000fe2000fffe0ff */
[----:B------:R-:W-:Y:S02]  /*51a0*/  VOTEU.ALL UP1, P4 ;  /* 0x0000000000ff7886 */ /* 0x000fe40002020000 */
[----:B------:R-:W-:Y:S11]  /*51b0*/  @!P4 R2UR UR15, R11 ;  /* 0x000000000b0fc2ca */ /* 0x000ff600000e0000 */
[----:B------:R-:W-:Y:S02]  /*51c0*/  @!UPT UIADD3 URZ, UPT, UPT, URZ, URZ, URZ ;  /* 0x000000fffffff290 */ /* 0x000fe4000fffe0ff */
[----:B------:R2:W-:Y:S01]  /*51d0*/  @!UP1 UTMALDG.3D [UR8], [UR14], desc[UR20] ;  /* 0x000014080e0095b4 */ /* 0x0005e20008011000 */
[----:B------:R2:W-:Y:S01]  /*51e0*/  @!P4 SYNCS.ARRIVE.TRANS64.RED.A0TR RZ, [UR7+0x188], R23 ;  /* 0x00018817ffffc9a7 */ /* 0x0005e20008300407 */
[----:B------:R-:W-:Y:S01]  /*51f0*/  UPLOP3.LUT UP1, UPT, UPT, UPT, UPT, 0x80, 0x8 ;  /* 0x000000000008789c */ /* 0x000fe20003f2f070 */
[----:B------:R-:W-:Y:S01]  /*5200*/  SYNCS.ARRIVE.TRANS64.RED.A1T0 RZ, [UR13], RZ ;  /* 0x000000ffffff79a7 */ /* 0x000fe2000810040d */
[----:B------:R-:W-:Y:S09]  /*5210*/  @P3 BRA `(.L_x_97) ;  /* 0xfffffff400503947 */ /* 0x000ff2000383ffff */
[----:B------:R-:W-:-:S04]  /*5220*/  SHF.L.U32 R3, R31, 0x1f, RZ ;  /* 0x0000001f1f037819 */ /* 0x000fc800000006ff */
[----:B------:R-:W1:Y:S02]  /*5230*/  SYNCS.PHASECHK.TRANS64.TRYWAIT P0, [UR7+0x190], R3 ;  /* 0x00019003ff0075a7 */ /* 0x000e640008001107 */
[----:B-1----:R-:W-:Y:S05]  /*5240*/  @!P0 BRA `(.L_x_98) ;  /* 0x0000004800e88947 */ /* 0x002fea0003800000 */
.L_x_201:
[----:B-1----:R-:W-:-:S07]  /*5250*/  MOV R0, UR7 ;  /* 0x0000000700007c02 */ /* 0x002fce0008000f00 */
.L_x_99:
[----:B-1----:R-:W-:-:S04]  /*5260*/  SHF.L.U32 R3, R31, 0x1f, RZ ;  /* 0x0000001f1f037819 */ /* 0x002fc800000006ff */
[----:B------:R1:W3:Y:S03]  /*5270*/  SYNCS.PHASECHK.TRANS64.TRYWAIT P0, [R0+URZ+0x198], R3 ;  /* 0x00019803000075a7 */ /* 0x0002e600080011ff */
[----:B---3--:R-:W-:Y:S05]  /*5280*/  @!P0 NANOSLEEP.SYNCS 0x989680 ;  /* 0x009896800000895d */ /* 0x008fea0003900000 */
[----:B------:R-:W3:Y:S02]  /*5290*/  @!P0 SYNCS.PHASECHK.TRANS64 P0, [R0+URZ+0x198], R3 ;  /* 0x00019803000085a7 */ /* 0x000ee400080010ff */
[----:B--23--:R-:W-:Y:S05]  /*52a0*/  @P0 EXIT ;  /* 0x000000000000094d */ /* 0x00cfea0003800000 */
[----:B------:R-:W-:Y:S05]  /*52b0*/  BRA `(.L_x_99) ;  /* 0xfffffffc00e87947 */ /* 0x000fea000383ffff */
.L_x_88:
[----:B------:R-:W-:-:S06]  /*52c0*/  UISETP.GE.AND UP1, UPT, UR8, 0x4, UPT ;  /* 0x000000040800788c */ /* 0x000fcc000bf26270 */
[----:B------:R-:W-:-:S13]  /*52d0*/  PLOP3.LUT P0, PT, PT, PT, UP1, 0x80, 0x8 ;  /* 0x000000000008781c */ /* 0x000fda0003f0f018 */
[----:B------:R-:W-:Y:S05]  /*52e0*/  @!P0 EXIT ;  /* 0x000000000000894d */ /* 0x000fea0003800000 */
[----:B------:R-:W-:Y:S01]  /*52f0*/  BAR.SYNC.DEFER_BLOCKING 0x6, 0xa0 ;  /* 0x0182800000007b1d */ /* 0x000fe20000010000 */
[C---:B------:R-:W-:Y:S01]  /*5300*/  IMAD.SHL.U32 R3, R189.reuse, 0x40, RZ ;  /* 0x00000040bd037824 */ /* 0x040fe200078e00ff */
[C---:B------:R-:W-:Y:S01]  /*5310*/  LOP3.LUT R193, R189.reuse, 0x60, RZ, 0xc0, !PT ;  /* 0x00000060bdc17812 */ /* 0x040fe200078ec0ff */
[C---:B------:R-:W-:Y:S01]  /*5320*/  IMAD.SHL.U32 R172, R189.reuse, 0x8, RZ ;  /* 0x00000008bdac7824 */ /* 0x040fe200078e00ff */
[C---:B------:R-:W-:Y:S01]  /*5330*/  LOP3.LUT R191, R189.reuse, 0x2, RZ, 0xc0, !PT ;  /* 0x00000002bdbf7812 */ /* 0x040fe200078ec0ff */
[----:B------:R-:W-:Y:S01]  /*5340*/  IMAD.U32 R79, R189, 0x10000, RZ ;  /* 0x00010000bd4f7824 */ /* 0x000fe200078e00ff */
[----:B------:R-:W-:Y:S02]  /*5350*/  UMOV UR49, 0x400 ;  /* 0x0000040000317882 */ /* 0x000fe40000000000 */
[----:B------:R-:W1:Y:S01]  /*5360*/  LDC R177, c[0x0][0x370] ;  /* 0x0000dc00ffb17b82 */ /* 0x000e620000000800 */
[----:B------:R-:W-:Y:S01]  /*5370*/  ULEA UR49, UR37, UR49, 0x18 ;  /* 0x0000003125317291 */ /* 0x000fe2000f8ec0ff */
[----:B------:R-:W-:Y:S01]  /*5380*/  LOP3.LUT R5, R3, 0x180, RZ, 0xc0, !PT ;  /* 0x0000018003057812 */ /* 0x000fe200078ec0ff */
[----:B------:R-:W-:Y:S01]  /*5390*/  HFMA2 R195, -RZ, RZ, 0, 0 ;  /* 0x00000000ffc37431 */ /* 0x000fe200000001ff */
[----:B------:R-:W-:Y:S01]  /*53a0*/  LOP3.LUT R79, R79, 0x600000, RZ, 0xc0, !PT ;  /* 0x006000004f4f7812 */ /* 0x000fe200078ec0ff */
[----:B------:R-:W-:Y:S01]  /*53b0*/  UIADD3 UR4, UPT, UPT, UR49, 0x4400, URZ ;  /* 0x0000440031047890 */ /* 0x000fe2000fffe0ff */
[----:B------:R-:W-:Y:S01]  /*53c0*/  LOP3.LUT R172, R5, 0x30, R172, 0xf8, !PT ;  /* 0x0000003005ac7812 */ /* 0x000fe200078ef8ac */
[----:B------:R-:W-:Y:S01]  /*53d0*/  IMAD.MOV.U32 R76, RZ, RZ, RZ ;  /* 0x000000ffff4c7224 */ /* 0x000fe200078e00ff */
[----:B------:R-:W2:Y:S01]  /*53e0*/  LDC R74, c[0x0][0xb0c] ;  /* 0x0002c300ff4a7b82 */ /* 0x000ea20000000800 */
[----:B------:R-:W-:-:S02]  /*53f0*/  LOP3.LUT R189, R189, 0x4, RZ, 0xc0, !PT ;  /* 0x00000004bdbd7812 */ /* 0x000fc400078ec0ff */
[----:B------:R-:W-:Y:S02]  /*5400*/  CS2R R182, SRZ ;  /* 0x0000000000b67805 */ /* 0x000fe4000001ff00 */
[----:B------:R-:W-:Y:S02]  /*5410*/  LOP3.LUT R172, R172, 0x1e40, R3, 0xf8, !PT ;  /* 0x00001e40acac7812 */ /* 0x000fe400078ef803 */
[----:B------:R-:W-:Y:S02]  /*5420*/  CS2R R180, SRZ ;  /* 0x0000000000b47805 */ /* 0x000fe4000001ff00 */
[----:B------:R-:W-:Y:S01]  /*5430*/  IADD3 R188, PT, PT, -R189, 0x2, RZ ;  /* 0x00000002bdbc7810 */ /* 0x000fe20007ffe1ff */
[----:B------:R-:W-:Y:S01]  /*5440*/  IMAD.MOV R176, RZ, RZ, -R191 ;  /* 0x000000ffffb07224 */ /* 0x000fe200078e0abf */
[----:B------:R-:W-:Y:S01]  /*5450*/  MOV R192, UR4 ;  /* 0x0000000400c07c02 */ /* 0x000fe20008000f00 */
[----:B------:R-:W4:Y:S01]  /*5460*/  LDC R174, c[0x0][0xb20] ;  /* 0x0002c800ffae7b82 */ /* 0x000f220000000800 */
[----:B------:R-:W3:Y:S01]  /*5470*/  LDS R0, [UR49+0x260] ;  /* 0x00026031ff007984 */ /* 0x000ee20008000800 */
[----:B------:R-:W-:Y:S01]  /*5480*/  VIADD R190, R172, UR49 ;  /* 0x00000031acbe7c36 */ /* 0x000fe20008000000 */
[----:B------:R-:W1:Y:S01]  /*5490*/  LDCU.64 UR52, c[0x0][0x348] ;  /* 0x00006900ff3477ac */ /* 0x000e620008000a00 */
[----:B------:R-:W-:-:S02]  /*54a0*/  IMAD.MOV R175, RZ, RZ, -R189 ;  /* 0x000000ffffaf7224 */ /* 0x000fc400078e0abd */
[----:B------:R-:W-:Y:S01]  /*54b0*/  VIADD R190, R190, 0x400 ;  /* 0x00000400bebe7836 */ /* 0x000fe20000000000 */
[----:B------:R-:W1:Y:S01]  /*54c0*/  LDCU.64 UR38, c[0x0][0x888] ;  /* 0x00011100ff2677ac */ /* 0x000e620008000a00 */
[----:B------:R-:W1:Y:S01]  /*54d0*/  LDC R73, c[0x0][0xb30] ;  /* 0x0002cc00ff497b82 */ /* 0x000e620000000800 */
[----:B------:R-:W1:Y:S01]  /*54e0*/  LDCU.64 UR44, c[0x0][0x890] ;  /* 0x00011200ff2c77ac */ /* 0x000e620008000a00 */
[----:B------:R-:W-:-:S06]  /*54f0*/  UIADD3 UR48, UPT, UPT, UR49, 0x400, URZ ;  /* 0x0000040031307890 */ /* 0x000fcc000fffe0ff */
[----:B------:R-:W1:Y:S08]  /*5500*/  LDC.64 R168, c[0x0][0xb10] ;  /* 0x0002c400ffa87b82 */ /* 0x000e700000000a00 */
[----:B------:R-:W1:Y:S08]  /*5510*/  LDC.64 R70, c[0x0][0xb18] ;  /* 0x0002c600ff467b82 */ /* 0x000e700000000a00 */
[----:B------:R-:W1:Y:S08]  /*5520*/  LDC.64 R68, c[0x0][0xb28] ;  /* 0x0002ca00ff447b82 */ /* 0x000e700000000a00 */
[----:B------:R-:W1:Y:S01]  /*5530*/  LDC.64 R166, c[0x0][0x8b0] ;  /* 0x00022c00ffa67b82 */ /* 0x000e620000000a00 */
[----:B---3--:R-:W-:-:S07]  /*5540*/  IMAD.IADD R79, R0, 0x1, R79 ;  /* 0x00000001004f7824 */ /* 0x008fce00078e024f */
[----:B------:R-:W3:Y:S08]  /*5550*/  LDC.64 R164, c[0x0][0x8a8] ;  /* 0x00022a00ffa47b82 */ /* 0x000ef00000000a00 */
[----:B--2-4-:R-:W1:Y:S02]  /*5560*/  LDC R178, c[0x0][0x374] ;  /* 0x0000dd00ffb27b82 */ /* 0x014e640000000800 */
.L_x_126:
[C---:B------:R-:W-:Y:S02]  /*5570*/  LEA R0, R195.reuse, UR49, 0x3 ;  /* 0x00000031c3007c11 */ /* 0x040fe4000f8e18ff */
[----:B------:R-:W-:Y:S02]  /*5580*/  SHF.L.U32 R3, R182, 0x1f, RZ ;  /* 0x0000001fb6037819 */ /* 0x000fe400000006ff */
[----:B------:R-:W-:Y:S02]  /*5590*/  LEA R16, R195, UR49, 0x4 ;  /* 0x00000031c3107c11 */ /* 0x000fe4000f8e20ff */
[----:B------:R-:W2:Y:S02]  /*55a0*/  SYNCS.PHASECHK.TRANS64.TRYWAIT P0, [R0+URZ+0x1b0], R3 ;  /* 0x0001b003000075a7 */ /* 0x000ea400080011ff */
[----:B-12---:R-:W-:Y:S05]  /*55b0*/  @!P0 BRA `(.L_x_100) ;  /* 0x0000004800248947 */ /* 0x006fea0003800000 */
.L_x_202:
[----:B------:R-:W4:Y:S01]  /*55c0*/  LDC.64 R12, c[0x0][0xb10] ;  /* 0x0002c400ff0c7b82 */ /* 0x000f220000000a00 */
[----:B------:R-:W3:Y:S01]  /*55d0*/  LDS.128 R16, [R16+0x240] ;  /* 0x0002400010107984 */ /* 0x000ee20000000c00 */
[----:B-1----:R-:W-:Y:S01]  /*55e0*/  ISETP.NE.AND P1, PT, R73, 0x1, PT ;  /* 0x000000014900780c */ /* 0x002fe20003f25270 */
[----:B--2---:R-:W-:Y:S01]  /*55f0*/  VIADD R0, R0, 0x1c0 ;  /* 0x000001c000007836 */ /* 0x004fe20000000000 */
[----:B------:R-:W-:Y:S04]  /*5600*/  ISETP.GE.AND P0, PT, R72, 0x1, PT ;  /* 0x000000014800780c */ /* 0x000fe80003f06270 */
[----:B------:R-:W1:Y:S01]  /*5610*/  LDC.64 R10, c[0x0][0xb18] ;  /* 0x0002c600ff0a7b82 */ /* 0x000e620000000a00 */
[----:B------:R-:W-:Y:S01]  /*5620*/  PRMT R0, RZ, 0x654, R0 ;  /* 0x00000654ff007816 */ /* 0x000fe20000000000 */
[----:B------:R-:W-:Y:S01]  /*5630*/  @!PT LDS RZ, [RZ] ;  /* 0x00000000fffff984 */ /* 0x000fe20000000800 */
[----:B------:R-:W-:Y:S01]  /*5640*/  @!PT LDS RZ, [RZ] ;  /* 0x00000000fffff984 */ /* 0x000fe20000000800 */
[----:B------:R-:W-:Y:S01]  /*5650*/  @!PT LDS RZ, [RZ] ;  /* 0x00000000fffff984 */ /* 0x000fe20000000800 */
[----:B------:R-:W-:Y:S01]  /*5660*/  @!PT LDS RZ, [RZ] ;  /* 0x00000000fffff984 */ /* 0x000fe20000000800 */
[----:B------:R2:W-:Y:S06]  /*5670*/  MEMBAR.ALL.CTA ;  /* 0x0000000000007992 */ /* 0x0005ec0000008000 */
[----:B--2---:R-:W2:Y:S01]  /*5680*/  FENCE.VIEW.ASYNC.S ;  /* 0x00000000000073c6 */ /* 0x004ea20000000000 */
[----:B------:R-:W1:Y:S08]  /*5690*/  @!P1 LDC R14, c[0x0][0xb20] ;  /* 0x0002c800ff0e9b82 */ /* 0x000e700000000800 */
[----:B------:R-:W1:Y:S01]  /*56a0*/  @!P1 LDC R9, c[0x0][0xb0c] ;  /* 0x0002c300ff099b82 */ /* 0x000e620000000800 */
[----:B--2---:R2:W-:Y:S01]  /*56b0*/  SYNCS.ARRIVE.TRANS64.RED.A1T0 RZ, [R0+URZ], RZ ;  /* 0x000000ff00ff79a7 */ /* 0x0045e200081004ff */
[----:B---3--:R-:W-:Y:S04]  /*56c0*/  LOP3.LUT P4, RZ, R18, 0x1, RZ, 0xc0, !PT ;  /* 0x0000000112ff7812 */ /* 0x008fe8000788c0ff */
[----:B------:R-:W-:Y:S09]  /*56d0*/  P2R R194, PR, RZ, 0x10 ;  /* 0x00000010ffc27803 */ /* 0x000ff20000000000 */
[----:B------:R-:W-:Y:S02]  /*56e0*/  @P4 MOV R77, R16 ;  /* 0x00000010004d4202 */ /* 0x000fe40000000f00 */
[----:B------:R-:W-:Y:S01]  /*56f0*/  @P4 LOP3.LUT R75, R17, 0xffff, RZ, 0xc0, !PT ;  /* 0x0000ffff114b4812 */ /* 0x000fe200078ec0ff */
[----:B--2-4-:R-:W-:Y:S06]  /*5700*/  @!P0 BRA `(.L_x_101) ;  /* 0x0000000000a48947 */ /* 0x014fec0003800000 */
[----:B------:R-:W-:Y:S01]  /*5710*/  IMAD.HI.U32 R23, R178, R71, RZ ;  /* 0x00000047b2177227 */ /* 0x000fe200078e00ff */
[----:B------:R-:W-:Y:S02]  /*5720*/  ISETP.NE.AND P0, PT, R70, 0x1, PT ;  /* 0x000000014600780c */ /* 0x000fe40003f05270 */
[----:B------:R-:W-:Y:S01]  /*5730*/  ISETP.NE.AND P2, PT, R72, 0x1, PT ;  /* 0x000000014800780c */ /* 0x000fe20003f45270 */
[----:B------:R-:W-:Y:S01]  /*5740*/  IMAD.HI.U32 R22, R177, R168, RZ ;  /* 0x000000a8b1167227 */ /* 0x000fe200078e00ff */
[----:B------:R-:W-:Y:S02]  /*5750*/  SHF.R.U32.HI R23, RZ, R174, R23 ;  /* 0x000000aeff177219 */ /* 0x000fe40000011617 */
[----:B------:R-:W-:Y:S01]  /*5760*/  ISETP.NE.AND P3, PT, R74, 0x1, PT ;  /* 0x000000014a00780c */ /* 0x000fe20003f65270 */
[----:B------:R-:W-:Y:S01]  /*5770*/  IMAD.HI.U32 R26, R77, R168, RZ ;  /* 0x000000a84d1a7227 */ /* 0x000fe200078e00ff */
[----:B------:R-:W-:Y:S02]  /*5780*/  SHF.R.U32.HI R22, RZ, R169, R22 ;  /* 0x000000a9ff167219 */ /* 0x000fe40000011616 */
[----:B------:R-:W-:Y:S01]  /*5790*/  SEL R3, R178, R23, !P0 ;  /* 0x00000017b2037207 */ /* 0x000fe20004000000 */
[----:B------:R-:W-:Y:S01]  /*57a0*/  IMAD.HI.U32 R23, R75, R71, RZ ;  /* 0x000000474b177227 */ /* 0x000fe200078e00ff */
[----:B------:R-:W-:Y:S02]  /*57b0*/  SEL R7, R177, R22, !P3 ;  /* 0x00000016b1077207 */ /* 0x000fe40005800000 */
[----:B------:R-:W-:Y:S01]  /*57c0*/  SHF.R.U32.HI R26, RZ, R169, R26 ;  /* 0x000000a9ff1a7219 */ /* 0x000fe2000001161a */
[-C--:B------:R-:W-:Y:S04]  /*57d0*/  IMAD.HI.U32 R22, R3, R68.reuse, RZ ;  /* 0x0000004403167227 */ /* 0x080fe800078e00ff */
[----:B------:R-:W-:Y:S01]  /*57e0*/  IMAD.HI.U32 R24, R7, R68, RZ ;  /* 0x0000004407187227 */ /* 0x000fe200078e00ff */
[-C--:B------:R-:W-:Y:S02]  /*57f0*/  @P2 SHF.R.U32.HI R3, RZ, R69.reuse, R22 ;  /* 0x00000045ff032219 */ /* 0x080fe40000011616 */
[----:B------:R-:W-:Y:S02]  /*5800*/  SHF.R.U32.HI R22, RZ, R174, R23 ;  /* 0x000000aeff167219 */ /* 0x000fe40000011617 */
[----:B------:R-:W-:Y:S01]  /*5810*/  @P2 SHF.R.U32.HI R7, RZ, R69, R24 ;  /* 0x00000045ff072219 */ /* 0x000fe20000011618 */
[C---:B------:R-:W-:Y:S01]  /*5820*/  IMAD R2, R72.reuse, R3, RZ ;  /* 0x0000000348027224 */ /* 0x040fe200078e02ff */
[----:B------:R-:W-:Y:S02]  /*5830*/  SEL R5, R75, R22, !P0 ;  /* 0x000000164b057207 */ /* 0x000fe40004000000 */
[----:B------:R-:W-:Y:S01]  /*5840*/  SEL R3, R77, R26, !P3 ;  /* 0x0000001a4d037207 */ /* 0x000fe20005800000 */
[----:B------:R-:W-:Y:S01]  /*5850*/  IMAD R4, R72, R7, RZ ;  /* 0x0000000748047224 */ /* 0x000fe200078e02ff */
[C---:B------:R-:W-:Y:S01]  /*5860*/  ISETP.GE.AND P0, PT, R5.reuse, R2, PT ;  /* 0x000000020500720c */ /* 0x040fe20003f06270 */
[----:B------:R-:W-:Y:S03]  /*5870*/  IMAD.HI.U32 R6, R5, R68, RZ ;  /* 0x0000004405067227 */ /* 0x000fe600078e00ff */
[----:B------:R-:W-:Y:S01]  /*5880*/  ISETP.GE.OR P0, PT, R3, R4, P0 ;  /* 0x000000040300720c */ /* 0x000fe20000706670 */
[----:B------:R-:W-:Y:S01]  /*5890*/  IMAD.MOV R4, RZ, RZ, -R3 ;  /* 0x000000ffff047224 */ /* 0x000fe200078e0a03 */
[-C--:B------:R-:W-:Y:S03]  /*58a0*/  SHF.R.U32.HI R6, RZ, R69.reuse, R6 ;  /* 0x00000045ff067219 */ /* 0x080fe60000011606 */
[----:B------:R-:W-:Y:S01]  /*58b0*/  IMAD R77, R74, R4, R77 ;  /* 0x000000044a4d7224 */ /* 0x000fe200078e024d */
[----:B------:R-:W-:Y:S05]  /*58c0*/  SEL R15, R5, R6, !P2 ;  /* 0x00000006050f7207 */ /* 0x000fea0005000000 */
[----:B------:R-:W-:Y:S02]  /*58d0*/  IMAD.MOV R6, RZ, RZ, -R15 ;  /* 0x000000ffff067224 */ /* 0x000fe400078e0a0f */
[C---:B------:R-:W-:Y:S04]  /*58e0*/  @!P0 IMAD.HI.U32 R2, R3.reuse, R68, RZ ;  /* 0x0000004403028227 */ /* 0x040fe800078e00ff */
[----:B------:R-:W-:Y:S01]  /*58f0*/  IMAD R6, R72, R6, R5 ;  /* 0x0000000648067224 */ /* 0x000fe200078e0205 */
[----:B------:R-:W-:Y:S04]  /*5900*/  @!P0 SHF.R.U32.HI R2, RZ, R69, R2 ;  /* 0x00000045ff028219 */ /* 0x000fe80000011602 */
[----:B------:R-:W-:Y:S02]  /*5910*/  @!P0 SEL R0, R3, R2, !P2 ;  /* 0x0000000203008207 */ /* 0x000fe40005000000 */
[----:B------:R-:W-:Y:S02]  /*5920*/  IADD3 R2, PT, PT, -R5, RZ, RZ ;  /* 0x000000ff05027210 */ /* 0x000fe40007ffe1ff */
[----:B------:R-:W-:Y:S01]  /*5930*/  @!P0 IADD3 R8, PT, PT, R15, -R0, RZ ;  /* 0x800000000f088210 */ /* 0x000fe20007ffe0ff */
[----:B------:R-:W-:Y:S02]  /*5940*/  @!P0 IMAD R0, R7, R6, R0 ;  /* 0x0000000607008224 */ /* 0x000fe400078e0200 */
[----:B------:R-:W-:Y:S02]  /*5950*/  IMAD R75, R70, R2, R75 ;  /* 0x00000002464b7224 */ /* 0x000fe400078e024b */
[----:B------:R-:W-:Y:S02]  /*5960*/  @!P0 IMAD R5, R8, R72, R3 ;  /* 0x0000004808058224 */ /* 0x000fe400078e0203 */
[----:B------:R-:W-:Y:S04]  /*5970*/  @!P0 IMAD.MOV.U32 R3, RZ, RZ, R0 ;  /* 0x000000ffff038224 */ /* 0x000fe800078e0000 */
[----:B------:R-:W-:Y:S02]  /*5980*/  IMAD R77, R3, R74, R77 ;  /* 0x0000004a034d7224 */ /* 0x000fe400078e024d */
[----:B------:R-:W-:Y:S07]  /*5990*/  IMAD R75, R5, R70, R75 ;  /* 0x00000046054b7224 */ /* 0x000fee00078e024b */
.L_x_101:
[----:B-1----:R-:W-:Y:S01]  /*59a0*/  @!P1 ISETP.NE.AND P0, PT, R10, 0x1, PT ;  /* 0x000000010a00980c */ /* 0x002fe20003f05270 */
[----:B------:R-:W-:Y:S01]  /*59b0*/  @!P1 IMAD.HI.U32 R0, R77, R12, RZ ;  /* 0x0000000c4d009227 */ /* 0x000fe200078e00ff */
[----:B------:R-:W-:Y:S01]  /*59c0*/  @!P1 ISETP.NE.AND P2, PT, R9, 0x1, PT ;  /* 0x000000010900980c */ /* 0x000fe20003f45270 */
[----:B------:R-:W-:Y:S01]  /*59d0*/  ULOP3.LUT UP0, URZ, UR48, 0x1b0, URZ, 0xc0, !UPT ;  /* 0x000001b030ff7892 */ /* 0x000fe2000f80c0ff */
[----:B------:R-:W-:Y:S01]  /*59e0*/  R2UR UR42, R21 ;  /* 0x00000000152a72ca */ /* 0x000fe200000e0000 */
[----:B------:R-:W-:Y:S01]  /*59f0*/  @!P1 IMAD.HI.U32 R3, R75, R11, RZ ;  /* 0x0000000b4b039227 */ /* 0x000fe200078e00ff */
[----:B------:R-:W-:Y:S02]  /*5a00*/  @!P1 SHF.R.U32.HI R0, RZ, R13, R0 ;  /* 0x0000000dff009219 */ /* 0x000fe40000011600 */
[----:B------:R-:W-:Y:S01]  /*5a10*/  R2UR UR41, R20 ;  /* 0x00000000142972ca */ /* 0x000fe200000e0000 */
[----:B------:R-:W-:Y:S01]  /*5a20*/  VIADD R195, R195, 0x1 ;  /* 0x00000001c3c37836 */ /* 0x000fe20000000000 */
[----:B------:R-:W-:Y:S02]  /*5a30*/  @!P1 SHF.R.U32.HI R2, RZ, R14, R3 ;  /* 0x0000000eff029219 */ /* 0x000fe40000011603 */
[----:B------:R-:W-:Y:S02]  /*5a40*/  @!P1 SEL R3, R77, R0, !P2 ;  /* 0x000000004d039207 */ /* 0x000fe40005000000 */
[----:B------:R-:W-:Y:S02]  /*5a50*/  @!P1 SEL R2, R75, R2, !P0 ;  /* 0x000000024b029207 */ /* 0x000fe40004000000 */
[----:B------:R-:W-:Y:S01]  /*5a60*/  @P4 SHF.R.U32.HI R179, RZ, 0x10, R17 ;  /* 0x00000010ffb34819 */ /* 0x000fe20000011611 */
[----:B------:R-:W-:Y:S02]  /*5a70*/  USHF.L.U32 UR42, UR42, 0x7, URZ ;  /* 0x000000072a2a7899 */ /* 0x000fe400080006ff */
[----:B------:R-:W-:Y:S02]  /*5a80*/  @!P1 IMAD.IADD R0, R2, 0x1, -R3 ;  /* 0x0000000102009824 */ /* 0x000fe400078e0a03 */
[----:B------:R-:W-:Y:S01]  /*5a90*/  @!P1 IMAD.IADD R2, R3, 0x1, -R2 ;  /* 0x0000000103029824 */ /* 0x000fe200078e0a02 */
[----:B------:R-:W-:Y:S01]  /*5aa0*/  USHF.L.U32 UR41, UR41, 0x7, URZ ;  /* 0x0000000729297899 */ /* 0x000fe200080006ff */
[----:B------:R-:W-:Y:S02]  /*5ab0*/  @!P1 IMAD R77, R0, R9, R77 ;  /* 0x00000009004d9224 */ /* 0x000fe400078e024d */
[----:B------:R-:W-:Y:S01]  /*5ac0*/  @!P1 IMAD R75, R2, R10, R75 ;  /* 0x0000000a024b9224 */ /* 0x000fe200078e024b */
[----:B------:R-:W-:Y:S08]  /*5ad0*/  BRA.U !UP0, `(.L_x_102) ;  /* 0x0000000108407547 */ /* 0x000ff0000b800000 */
[----:B------:R-:W1:Y:S01]  /*5ae0*/  LDCU.64 UR8, c[0x4][0x80] ;  /* 0x01001000ff0877ac */ /* 0x000e620008000a00 */
[----:B------:R-:W-:Y:S01]  /*5af0*/  MOV R3, 0x0 ;  /* 0x0000000000037802 */ /* 0x000fe20000000f00 */
[----:B------:R-:W-:Y:S02]  /*5b00*/  HFMA2 R12, -RZ, RZ, 0, 5.9604644775390625e-08 ;  /* 0x00000001ff0c7431 */ /* 0x000fe400000001ff */
[----:B------:R-:W-:Y:S02]  /*5b10*/  IMAD.MOV.U32 R8, RZ, RZ, 0x70 ;  /* 0x00000070ff087424 */ /* 0x000fe400078e00ff */
[----:B------:R-:W-:Y:S01]  /*5b20*/  IMAD.MOV.U32 R13, RZ, RZ, RZ ;  /* 0x000000ffff0d7224 */ /* 0x000fe200078e00ff */
[----:B------:R-:W2:Y:S01]  /*5b30*/  LDCU.64 UR6, c[0x4][0x88] ;  /* 0x01001100ff0677ac */ /* 0x000ea20008000a00 */
[----:B------:R-:W3:Y:S01]  /*5b40*/  LDC.64 R2, c[0x4][R3] ;  /* 0x0100000003027b82 */ /* 0x000ee20000000a00 */
[----:B------:R-:W4:Y:S01]  /*5b50*/  LDCU.64 UR4, c[0x4][0x8] ;  /* 0x01000100ff0477ac */ /* 0x000f220008000a00 */
[----:B-1----:R-:W-:Y:S01]  /*5b60*/  MOV R5, UR9 ;  /* 0x0000000900057c02 */ /* 0x002fe20008000f00 */
[----:B------:R-:W-:Y:S01]  /*5b70*/  IMAD.U32 R4, RZ, RZ, UR8 ;  /* 0x00000008ff047e24 */ /* 0x000fe2000f8e00ff */
[----:B--2---:R-:W-:Y:S01]  /*5b80*/  MOV R7, UR7 ;  /* 0x0000000700077c02 */ /* 0x004fe20008000f00 */
[----:B------:R-:W-:Y:S01]  /*5b90*/  IMAD.U32 R6, RZ, RZ, UR6 ;  /* 0x00000006ff067e24 */ /* 0x000fe2000f8e00ff */
[----:B----4-:R-:W-:Y:S01]  /*5ba0*/  MOV R11, UR5 ;  /* 0x00000005000b7c02 */ /* 0x010fe20008000f00 */
[----:B------:R-:W-:Y:S02]  /*5bb0*/  IMAD.U32 R10, RZ, RZ, UR4 ;  /* 0x00000004ff0a7e24 */ /* 0x000fe4000f8e00ff */
[----:B------:R-:W-:Y:S07]  /*5bc0*/  LEPC R20, `(.L_x_102) ;  /* 0x000000001014794e */ /* 0x000fee0000000000 */
[----:B---3-5:R-:W-:Y:S05]  /*5bd0*/  CALL.ABS.NOINC R2 ;  /* 0x0000000002007343 */ /* 0x028fea0003c00000 */
.L_x_102:
[----:B------:R-:W-:Y:S01]  /*5be0*/  LOP3.LUT P0, RZ, R192, 0x1b0, RZ, 0xc0, !PT ;  /* 0x000001b0c0ff7812 */ /* 0x000fe2000780c0ff */
[----:B------:R-:W-:Y:S11]  /*5bf0*/  BSSY.RECONVERGENT B6, `(.L_x_103) ;  /* 0x0000013000067945 */ /* 0x000ff60003800200 */
[----:B------:R-:W-:Y:S01]  /*5c00*/  @!UPT UIADD3 URZ, UPT, UPT, URZ, URZ, URZ ;  /* 0x000000fffffff290 */ /* 0x000fe2000fffe0ff */
[----:B------:R-:W-:Y:S05]  /*5c10*/  @!P0 BRA `(.L_x_104) ;  /* 0x0000000000408947 */ /* 0x000fea0003800000 */
        /* <DEDUP_REMOVED lines=16> */
.L_x_104:
[----:B------:R-:W-:Y:S05]  /*5d20*/  BSYNC.RECONVERGENT B6 ;  /* 0x0000000000067941 */ /* 0x000fea0003800200 */
.L_x_103:
[----:B------:R-:W-:Y:S01]  /*5d30*/  ISETP.NE.U32.AND P4, PT, R166, RZ, PT ;  /* 0x000000ffa600720c */ /* 0x000fe20003f85070 */
[----:B------:R-:W-:Y:S01]  /*5d40*/  UISETP.NE.AND UP2, UPT, UR50, URZ, UPT ;  /* 0x000000ff3200728c */ /* 0x000fe2000bf45270 */
[----:B------:R-:W-:Y:S01]  /*5d50*/  ISETP.NE.U32.AND P2, PT, RZ, UR38, PT ;  /* 0x00000026ff007c0c */ /* 0x000fe2000bf45070 */
[----:B------:R-:W-:Y:S01]  /*5d60*/  UISETP.NE.U32.AND UP1, UPT, UR44, URZ, UPT ;  /* 0x000000ff2c00728c */ /* 0x000fe2000bf25070 */
[----:B------:R-:W-:Y:S01]  /*5d70*/  ISETP.NE.AND.EX P4, PT, R167, RZ, PT, P4 ;  /* 0x000000ffa700720c */ /* 0x000fe20003f85340 */
[----:B------:R-:W-:Y:S01]  /*5d80*/  UPLOP3.LUT UP0, UPT, UPT, UPT, UPT, 0x40, 0x4 ;  /* 0x000000000004789c */ /* 0x000fe20003f0e870 */
[----:B------:R-:W-:Y:S01]  /*5d90*/  ISETP.NE.AND.EX P2, PT, RZ, UR39, PT, P2 ;  /* 0x00000027ff007c0c */ /* 0x000fe2000bf45320 */
[----:B------:R-:W-:Y:S01]  /*5da0*/  UISETP.NE.AND.EX UP1, UPT, UR45, URZ, UPT, UP1 ;  /* 0x000000ff2d00728c */ /* 0x000fe2000bf25310 */
[----:B------:R-:W-:Y:S04]  /*5db0*/  PLOP3.LUT P1, PT, PT, PT, UP2, 0x80, 0x8 ;  /* 0x000000000008781c */ /* 0x000fe80003f2f028 */
[----:B------:R-:W-:Y:S06]  /*5dc0*/  @UP2 UPLOP3.LUT UP0, UPT, UPT, UPT, UP1, 0x80, 0x8 ;  /* 0x000000000008289c */ /* 0x000fec0003f0f010 */
[----:B------:R-:W-:Y:S01]  /*5dd0*/  PLOP3.LUT P0, PT, PT, PT, UP0, 0x80, 0x8 ;  /* 0x000000000008781c */ /* 0x000fe20003f0f008 */
[----:B------:R-:W-:Y:S01]  /*5de0*/  @!UPT UIADD3 URZ, UPT, UPT, URZ, URZ, URZ ;  /* 0x000000fffffff290 */ /* 0x000fe2000fffe0ff */
[----:B------:R-:W-:Y:S11]  /*5df0*/  BRA.U !UP1, `(.L_x_105) ;  /* 0x0000000109387547 */ /* 0x000ff6000b800000 */
[----:B------:R-:W-:Y:S01]  /*5e00*/  UISETP.NE.U32.AND UP0, UPT, UR38, URZ, UPT ;  /* 0x000000ff2600728c */ /* 0x000fe2000bf05070 */
[----:B------:R-:W-:Y:S02]  /*5e10*/  HFMA2 R0, -RZ, RZ, 0, 5.9604644775390625e-08 ;  /* 0x00000001ff007431 */ /* 0x000fe400000001ff */
[----:B------:R-:W-:Y:S01]  /*5e20*/  IMAD.MOV.U32 R171, RZ, RZ, 0x1 ;  /* 0x00000001ffab7424 */ /* 0x000fe200078e00ff */
[----:B------:R-:W-:Y:S06]  /*5e30*/  UISETP.NE.AND.EX UP0, UPT, UR39, URZ, UPT, UP0 ;  /* 0x000000ff2700728c */ /* 0x000fec000bf05300 */
[----:B------:R-:W-:Y:S05]  /*5e40*/  PLOP3.LUT P3, PT, PT, PT, UP0, 0x80, 0x8 ;  /* 0x000000000008781c */ /* 0x000fea0003f6f008 */
[----:B------:R-:W1:Y:S01]  /*5e50*/  @UP0 LDCU.64 UR6, c[0x0][0x888] ;  /* 0x00011100ff0607ac */ /* 0x000e620008000a00 */
[----:B------:R-:W-:Y:S07]  /*5e60*/  @UP0 UIMAD UR4, UR36, UR44, URZ ;  /* 0x0000002c240402a4 */ /* 0x000fee000f8e02ff */
[----:B------:R-:W-:Y:S01]  /*5e70*/  @!P3 PRMT R171, R0, 0x7610, R171 ;  /* 0x0000761000abb816 */ /* 0x000fe200000000ab */
[----:B-1----:R-:W-:Y:S03]  /*5e80*/  @UP0 UIMAD.WIDE UR6, UR4, 0x4, UR6 ;  /* 0x00000004040608a5 */ /* 0x002fe6000f8e0206 */
[----:B------:R-:W1:Y:S03]  /*5e90*/  @!UP0 LDCU UR4, c[0x0][0x880] ;  /* 0x00011000ff0487ac */ /* 0x000e660008000800 */
[----:B------:R-:W-:Y:S01]  /*5ea0*/  IMAD.U32 R2, RZ, RZ, UR6 ;  /* 0x00000006ff027e24 */ /* 0x000fe2000f8e00ff */
[----:B------:R-:W-:Y:S05]  /*5eb0*/  MOV R3, UR7 ;  /* 0x0000000700037c02 */ /* 0x000fea0008000f00 */
[----:B-----5:R2:W5:Y:S02]  /*5ec0*/  @P3 LDG.E R81, desc[UR46][R2.64] ;  /* 0x0000002e02513981 */ /* 0x020564000c1e1900 */
[----:B-12---:R-:W-:Y:S02]  /*5ed0*/  @!P3 IMAD.U32 R81, RZ, RZ, UR4 ;  /* 0x00000004ff51be24 */ /* 0x006fe4000f8e00ff */
.L_x_105:
[----:B------:R-:W-:Y:S05]  /*5ee0*/  @!P4 BRA `(.L_x_106) ;  /* 0x000000000020c947 */ /* 0x000fea0003800000 */
[----:B------:R-:W-:Y:S04]  /*5ef0*/  ISETP.NE.U32.AND P3, PT, R164, RZ, PT ;  /* 0x000000ffa400720c */ /* 0x000fe80003f65070 */
[----:B------:R-:W-:Y:S11]  /*5f00*/  ISETP.NE.AND.EX P3, PT, R165, RZ, PT, P3 ;  /* 0x000000ffa500720c */ /* 0x000ff60003f65330 */
[----:B------:R-:W-:Y:S02]  /*5f10*/  @!UPT UIADD3 URZ, UPT, UPT, URZ, URZ, URZ ;  /* 0x000000fffffff290 */ /* 0x000fe4000fffe0ff */
[----:B------:R-:W1:Y:S01]  /*5f20*/  @P3 LDC.64 R2, c[0x0][0x8a8] ;  /* 0x00022a00ff023b82 */ /* 0x000e620000000a00 */
[----:B------:R-:W-:Y:S04]  /*5f30*/  @P3 IMAD R0, R166, UR36, RZ ;  /* 0x00000024a6003c24 */ /* 0x000fe8000f8e02ff */
[----:B-1----:R-:W-:Y:S05]  /*5f40*/  @P3 IMAD.WIDE R2, R0, 0x4, R2 ;  /* 0x0000000400023825 */ /* 0x002fea00078e0202 */
[----:B-----5:R1:W5:Y:S02]  /*5f50*/  @P3 LDG.E R78, desc[UR46][R2.64] ;  /* 0x0000002e024e3981 */ /* 0x020364000c1e1900 */
[----:B-1----:R-:W2:Y:S02]  /*5f60*/  @!P3 LDC R78, c[0x0][0x8a0] ;  /* 0x00022800ff4ebb82 */ /* 0x002ea40000000800 */
.L_x_106:
[----:B-----5:R-:W-:Y:S01]  /*5f70*/  FSETP.NEU.AND P4, PT, R81, RZ, PT ;  /* 0x000000ff5100720b */ /* 0x020fe20003f8d000 */
[----:B------:R-:W-:Y:S01]  /*5f80*/  BSSY B1, `(.L_x_107) ;  /* 0x0000047000017945 */ /* 0x000fe20003800000 */
[----:B------:R-:W-:Y:S01]  /*5f90*/  SEL R5, RZ, 0xffffffff, P2 ;  /* 0xffffffffff057807 */ /* 0x000fe20001000000 */
[----:B------:R-:W-:Y:S01]  /*5fa0*/  IMAD.MOV.U32 R208, RZ, RZ, 0x1 ;  /* 0x00000001ffd07424 */ /* 0x000fe200078e00ff */
[----:B------:R-:W-:Y:S01]  /*5fb0*/  LOP3.LUT P3, RZ, R171, 0xff, RZ, 0xc0, !PT ;  /* 0x000000ffabff7812 */ /* 0x000fe2000786c0ff */
[C---:B------:R-:W-:Y:S01]  /*5fc0*/  IMAD R80, R76.reuse, 0x80, R79 ;  /* 0x000000804c507824 */ /* 0x040fe200078e024f */
[----:B------:R-:W-:Y:S02]  /*5fd0*/  @P1 SEL R0, RZ, 0xffffffff, P4 ;  /* 0xffffffffff001807 */ /* 0x000fe40002000000 */
[----:B------:R-:W-:Y:S02]  /*5fe0*/  CS2R R162, SRZ ;  /* 0x0000000000a27805 */ /* 0x000fe4000001ff00 */
[----:B------:R-:W-:Y:S02]  /*5ff0*/  LEA R3, R181, UR49, 0x3 ;  /* 0x00000031b5037c11 */ /* 0x000fe4000f8e18ff */
[----:B------:R-:W-:Y:S02]  /*6000*/  CS2R R160, SRZ ;  /* 0x0000000000a07805 */ /* 0x000fe4000001ff00 */
[----:B------:R-:W-:Y:S02]  /*6010*/  @P0 SEL R0, R5, R0, !P3 ;  /* 0x0000000005000207 */ /* 0x000fe40005800000 */
[----:B------:R-:W-:Y:S02]  /*6020*/  CS2R R158, SRZ ;  /* 0x00000000009e7805 */ /* 0x000fe4000001ff00 */
[----:B------:R-:W-:Y:S02]  /*6030*/  LEA R207, R76, UR49, 0x3 ;  /* 0x000000314ccf7c11 */ /* 0x000fe4000f8e18ff */
[----:B------:R-:W-:Y:S02]  /*6040*/  CS2R R156, SRZ ;  /* 0x00000000009c7805 */ /* 0x000fe4000001ff00 */
[----:B------:R-:W-:Y:S02]  /*6050*/  @P1 LOP3.LUT R0, R0, 0x1, RZ, 0xc0, !PT ;  /* 0x0000000100001812 */ /* 0x000fe400078ec0ff */
[----:B------:R-:W-:Y:S02]  /*6060*/  CS2R R154, SRZ ;  /* 0x00000000009a7805 */ /* 0x000fe4000001ff00 */
[----:B------:R-:W-:Y:S02]  /*6070*/  SHF.L.U32 R2, R183, 0x1f, RZ ;  /* 0x0000001fb7027819 */ /* 0x000fe400000006ff */
[----:B------:R-:W-:Y:S02]  /*6080*/  CS2R R152, SRZ ;  /* 0x0000000000987805 */ /* 0x000fe4000001ff00 */
[----:B------:R-:W-:Y:S02]  /*6090*/  ISETP.NE.U32.OR P6, PT, R0, 0x1, !P1 ;  /* 0x000000010000780c */ /* 0x000fe40004fc5470 */
[----:B------:R-:W-:Y:S02]  /*60a0*/  CS2R R150, SRZ ;  /* 0x0000000000967805 */ /* 0x000fe4000001ff00 */
[----:B------:R-:W-:Y:S02]  /*60b0*/  PLOP3.LUT P2, PT, PT, PT, UP1, 0x80, 0x8 ;  /* 0x000000000008781c */ /* 0x000fe40003f4f018 */
[----:B------:R-:W-:Y:S02]  /*60c0*/  CS2R R148, SRZ ;  /* 0x0000000000947805 */ /* 0x000fe4000001ff00 */
[----:B------:R-:W-:Y:S02]  /*60d0*/  SEL R0, RZ, 0xffffffff, P4 ;  /* 0xffffffffff007807 */ /* 0x000fe40002000000 */
[----:B------:R-:W-:Y:S03]  /*60e0*/  P2R R184, PR, RZ, 0x40 ;  /* 0x00000040ffb87803 */ /* 0x000fe60000000000 */
[----:B------:R-:W-:Y:S04]  /*60f0*/  @P6 SHF.L.U32 R4, R180, 0x1f, RZ ;  /* 0x0000001fb4046819 */ /* 0x000fe800000006ff */
[----:B------:R-:W-:Y:S01]  /*6100*/  @P2 SEL R0, R5, R0, !P3 ;  /* 0x0000000005002207 */ /* 0x000fe20005800000 */
[----:B------:R-:W1:Y:S03]  /*6110*/  @P6 SYNCS.PHASECHK.TRANS64.TRYWAIT P1, [R3+URZ+0x180], R4 ;  /* 0x00018004030065a7 */ /* 0x000e6600080211ff */
[----:B------:R-:W-:Y:S04]  /*6120*/  LOP3.LUT R0, R0, 0x1, RZ, 0xc0, !PT ;  /* 0x0000000100007812 */ /* 0x000fe800078ec0ff */
[----:B------:R-:W-:Y:S04]  /*6130*/  ISETP.NE.U32.AND P5, PT, R0, 0x1, PT ;  /* 0x000000010000780c */ /* 0x000fe80003fa5070 */
[----:B------:R-:W-:Y:S01]  /*6140*/  P2R R209, PR, RZ, 0x20 ;  /* 0x00000020ffd17803 */ /* 0x000fe20000000000 */
[----:B------:R3:W4:Y:S01]  /*6150*/  SYNCS.PHASECHK.TRANS64.TRYWAIT P0, [R207+URZ+0x1d0], R2 ;  /* 0x0001d002cf0075a7 */ /* 0x00072200080011ff */
[----:B-1----:R-:W-:Y:S01]  /*6160*/  @P6 SEL R208, RZ, 0x1, !P1 ;  /* 0x00000001ffd06807 */ /* 0x002fe20004800000 */
[----:B---3--:R-:W-:Y:S06]  /*6170*/  @!P6 BRA `(.L_x_108) ;  /* 0x00000000009ce947 */ /* 0x008fec0003800000 */
[----:B------:R-:W-:Y:S01]  /*6180*/  @P5 IMAD R6, R181, 0x2000, R190 ;  /* 0x00002000b5065824 */ /* 0x000fe200078e02be */
[----:B------:R-:W-:Y:S01]  /*6190*/  ISETP.NE.AND P1, PT, R208, RZ, PT ;  /* 0x000000ffd000720c */ /* 0x000fe20003f25270 */
[----:B------:R-:W-:Y:S01]  /*61a0*/  BSSY B0, `(.L_x_109) ;  /* 0x0000010000007945 */ /* 0x000fe20003800000 */
[----:B------:R-:W-:Y:S01]  /*61b0*/  CS2R R150, SRZ ;  /* 0x0000000000967805 */ /* 0x000fe2000001ff00 */
[--C-:B------:R-:W-:Y:S01]  /*61c0*/  @P5 IMAD R7, R191, -0x10, R6.reuse ;  /* 0xfffffff0bf075824 */ /* 0x100fe200078e0206 */
[----:B------:R-:W-:Y:S01]  /*61d0*/  CS2R R148, SRZ ;  /* 0x0000000000947805 */ /* 0x000fe2000001ff00 */
[----:B------:R-:W-:Y:S01]  /*61e0*/  @P5 IMAD R5, R189, -0x10, R6 ;  /* 0xfffffff0bd055824 */ /* 0x000fe200078e0206 */
[----:B------:R-:W-:Y:S01]  /*61f0*/  CS2R R158, SRZ ;  /* 0x00000000009e7805 */ /* 0x000fe2000001ff00 */
[----:B------:R-:W-:Y:S01]  /*6200*/  @P5 IMAD R4, R188, 0x10, R7 ;  /* 0x00000010bc045824 */ /* 0x000fe200078e0207 */
[----:B------:R-:W-:Y:S02]  /*6210*/  CS2R R156, SRZ ;  /* 0x00000000009c7805 */ /* 0x000fe4000001ff00 */
[----:B------:R-:W-:Y:S02]  /*6220*/  CS2R R154, SRZ ;  /* 0x00000000009a7805 */ /* 0x000fe4000001ff00 */
[----:B------:R-:W-:Y:S02]  /*6230*/  CS2R R152, SRZ ;  /* 0x0000000000987805 */ /* 0x000fe4000001ff00 */
[----:B------:R-:W-:Y:S02]  /*6240*/  CS2R R162, SRZ ;  /* 0x0000000000a27805 */ /* 0x000fe4000001ff00 */
[----:B------:R-:W-:Y:S01]  /*6250*/  CS2R R160, SRZ ;  /* 0x0000000000a07805 */ /* 0x000fe2000001ff00 */
[----:B------:R-:W-:Y:S06]  /*6260*/  @P1 BRA `(.L_x_110) ;  /* 0x00000000000c1947 */ /* 0x000fec0003800000 */
[----:B------:R-:W-:Y:S04]  /*6270*/  SHF.L.U32 R0, R180, 0x1f, RZ ;  /* 0x0000001fb4007819 */ /* 0x000fe800000006ff */
[----:B------:R-:W1:Y:S02]  /*6280*/  SYNCS.PHASECHK.TRANS64.TRYWAIT P1, [R3+URZ+0x180], R0 ;  /* 0x00018000030075a7 */ /* 0x000e6400080211ff */
[----:B-1----:R-:W-:Y:S05]  /*6290*/  @!P1 BRA `(.L_x_111) ;  /* 0x0000003c00009947 */ /* 0x002fea0003800000 */
.L_x_110:
[----:B------:R-:W-:Y:S05]  /*62a0*/  BSYNC B0 ;  /* 0x0000000000007941 */ /* 0x000fea0003800000 */
.L_x_109:
[----:B------:R-:W-:Y:S01]  /*62b0*/  ISETP.NE.AND P1, PT, R209, RZ, PT ;  /* 0x000000ffd100720c */ /* 0x000fe20003f25270 */
[----:B-1----:R-:W-:Y:S02]  /*62c0*/  VIADD R3, R3, 0x190 ;  /* 0x0000019003037836 */ /* 0x002fe40000000000 */
[----:B------:R-:W-:Y:S02]  /*62d0*/  IMAD.U32 R0, RZ, RZ, UR37 ;  /* 0x00000025ff007e24 */ /* 0x000fe4000f8e00ff */
[----:B------:R-:W-:Y:S03]  /*62e0*/  VIADD R181, R181, 0x1 ;  /* 0x00000001b5b57836 */ /* 0x000fe60000000000 */
[----:B------:R-:W-:Y:S05]  /*62f0*/  PRMT R0, R0, 0x654, R3 ;  /* 0x0000065400007816 */ /* 0x000fea0000000003 */
[----:B------:R1:W3:Y:S04]  /*6300*/  @P1 LDS.128 R148, [R6] ;  /* 0x0000000006941984 */ /* 0x0002e80000000c00 */
[----:B------:R1:W1:Y:S04]  /*6310*/  @P1 LDS.128 R156, [R5+0x20] ;  /* 0x00002000059c1984 */ /* 0x0002680000000c00 */
[----:B------:R1:W1:Y:S04]  /*6320*/  @P1 LDS.128 R152, [R7+0x10] ;  /* 0x0000100007981984 */ /* 0x0002680000000c00 */
[----:B------:R1:W1:Y:S01]  /*6330*/  @P1 LDS.128 R160, [R4+0x10] ;  /* 0x0000100004a01984 */ /* 0x0002620000000c00 */
[C---:B------:R-:W-:Y:S01]  /*6340*/  ISETP.NE.AND P1, PT, R181.reuse, 0x2, PT ;  /* 0x00000002b500780c */ /* 0x040fe20003f25270 */
[----:B------:R-:W-:Y:S01]  /*6350*/  @!PT LDS RZ, [RZ] ;  /* 0x00000000fffff984 */ /* 0x000fe20000000800 */
[----:B------:R-:W-:Y:S01]  /*6360*/  @!PT LDS RZ, [RZ] ;  /* 0x00000000fffff984 */ /* 0x000fe20000000800 */
[----:B------:R-:W-:Y:S01]  /*6370*/  @!PT LDS RZ, [RZ] ;  /* 0x00000000fffff984 */ /* 0x000fe20000000800 */
[----:B------:R-:W-:Y:S01]  /*6380*/  @!PT LDS RZ, [RZ] ;  /* 0x00000000fffff984 */ /* 0x000fe20000000800 */
[----:B------:R5:W-:Y:S06]  /*6390*/  MEMBAR.ALL.CTA ;  /* 0x0000000000007992 */ /* 0x000bec0000008000 */
[----:B-----5:R-:W5:Y:S01]  /*63a0*/  FENCE.VIEW.ASYNC.S ;  /* 0x00000000000073c6 */ /* 0x020f620000000000 */
[----:B------:R-:W-:Y:S02]  /*63b0*/  SEL R3, RZ, 0x1, P1 ;  /* 0x00000001ff037807 */ /* 0x000fe40000800000 */
[----:B------:R-:W-:Y:S02]  /*63c0*/  SEL R181, R181, RZ, P1 ;  /* 0x000000ffb5b57207 */ /* 0x000fe40000800000 */
[----:B------:R-:W-:Y:S01]  /*63d0*/  LOP3.LUT R180, R180, R3, RZ, 0x3c, !PT ;  /* 0x00000003b4b47212 */ /* 0x000fe200078e3cff */
[----:B-----5:R1:W-:Y:S06]  /*63e0*/  SYNCS.ARRIVE.TRANS64.RED.A1T0 RZ, [R0+URZ], RZ ;  /* 0x000000ff00ff79a7 */ /* 0x0203ec00081004ff */
.L_x_108:
[----:B------:R-:W-:Y:S05]  /*63f0*/  BSYNC B1 ;  /* 0x0000000000017941 */ /* 0x000fea0003800000 */
.L_x_107:
[----:B-1----:R-:W-:Y:S04]  /*6400*/  SHF.R.U32.HI R0, RZ, 0x15, R80 ;  /* 0x00000015ff007819 */ /* 0x002fe80000011650 */
[----:B------:R-:W-:Y:S01]  /*6410*/  LOP3.LUT P1, RZ, R0, 0x3, R173, 0x48, !PT ;  /* 0x0000000300ff7812 */ /* 0x000fe200078248ad */
[----:B------:R-:W-:Y:S01]  /*6420*/  @!UPT UIADD3 URZ, UPT, UPT, URZ, URZ, URZ ;  /* 0x000000fffffff290 */ /* 0x000fe2000fffe0ff */
[----:B----4-:R-:W-:Y:S11]  /*6430*/  @P0 BRA `(.L_x_112) ;  /* 0x0000000000080947 */ /* 0x010ff60003800000 */
[----:B------:R-:W1:Y:S02]  /*6440*/  SYNCS.PHASECHK.TRANS64.TRYWAIT P0, [R207+URZ+0x1d0], R2 ;  /* 0x0001d002cf0075a7 */ /* 0x000e6400080011ff */
[----:B-1----:R-:W-:Y:S05]  /*6450*/  @!P0 BRA `(.L_x_113) ;  /* 0x0000003800a48947 */ /* 0x002fea0003800000 */
.L_x_112:
[----:B------:R-:W-:Y:S04]  /*6460*/  BSSY.RECONVERGENT B6, `(.L_x_114) ;  /* 0x0000012000067945 */ /* 0x000fe80003800200 */
[----:B------:R-:W-:Y:S05]  /*6470*/  @!P1 BRA `(.L_x_115) ;  /* 0x0000000000409947 */ /* 0x000fea0003800000 */
[----:B------:R-:W4:Y:S01]  /*6480*/  LDCU.64 UR8, c[0x4][0x70] ;  /* 0x01000e00ff0877ac */ /* 0x000f220008000a00 */
[----:B------:R-:W-:Y:S01]  /*6490*/  MOV R3, 0x0 ;  /* 0x0000000000037802 */ /* 0x000fe20000000f00 */
[----:B------:R-:W-:Y:S02]  /*64a0*/  HFMA2 R12, -RZ, RZ, 0, 5.9604644775390625e-08 ;  /* 0x00000001ff0c7431 */ /* 0x000fe400000001ff */
[----:B------:R-:W-:Y:S02]  /*64b0*/  IMAD.MOV.U32 R8, RZ, RZ, 0x192 ;  /* 0x00000192ff087424 */ /* 0x000fe400078e00ff */
[----:B------:R-:W-:Y:S01]  /*64c0*/  IMAD.MOV.U32 R13, RZ, RZ, RZ ;  /* 0x000000ffff0d7224 */ /* 0x000fe200078e00ff */
[----:B------:R-:W5:Y:S01]  /*64d0*/  LDCU.64 UR6, c[0x4][0x78] ;  /* 0x01000f00ff0677ac */ /* 0x000f620008000a00 */
[----:B-1----:R-:W1:Y:S01]  /*64e0*/  LDC.64 R2, c[0x4][R3] ;  /* 0x0100000003027b82 */ /* 0x002e620000000a00 */
[----:B------:R-:W2:Y:S01]  /*64f0*/  LDCU.64 UR4, c[0x4][0x10] ;  /* 0x01000200ff0477ac */ /* 0x000ea20008000a00 */
[----:B----4-:R-:W-:Y:S01]  /*6500*/  MOV R5, UR9 ;  /* 0x0000000900057c02 */ /* 0x010fe20008000f00 */
[----:B------:R-:W-:Y:S01]  /*6510*/  IMAD.U32 R4, RZ, RZ, UR8 ;  /* 0x00000008ff047e24 */ /* 0x000fe2000f8e00ff */
[----:B-----5:R-:W-:Y:S01]  /*6520*/  MOV R7, UR7 ;  /* 0x0000000700077c02 */ /* 0x020fe20008000f00 */
[----:B------:R-:W-:Y:S01]  /*6530*/  IMAD.U32 R6, RZ, RZ, UR6 ;  /* 0x00000006ff067e24 */ /* 0x000fe2000f8e00ff */
[----:B--2---:R-:W-:Y:S01]  /*6540*/  MOV R11, UR5 ;  /* 0x00000005000b7c02 */ /* 0x004fe20008000f00 */
[----:B------:R-:W-:Y:S02]  /*6550*/  IMAD.U32 R10, RZ, RZ, UR4 ;  /* 0x00000004ff0a7e24 */ /* 0x000fe4000f8e00ff */
[----:B------:R-:W-:Y:S07]  /*6560*/  LEPC R20, `(.L_x_115) ;  /* 0x000000001014794e */ /* 0x000fee0000000000 */
[----:B-1-3--:R-:W-:Y:S05]  /*6570*/  CALL.ABS.NOINC R2 ;  /* 0x0000000002007343 */ /* 0x00afea0003c00000 */
.L_x_115:
[----:B------:R-:W-:Y:S05]  /*6580*/  BSYNC.RECONVERGENT B6 ;  /* 0x0000000000067941 */ /* 0x000fea0003800200 */
.L_x_114:
[-C--:B---3--:R-:W-:Y:S01]  /*6590*/  F2FP.F16.E4M3.UNPACK_B R83, R148.reuse ;  /* 0x00000094ff53723e */ /* 0x088fe200020006ff */
[----:B------:R-:W-:Y:S05]  /*65a0*/  WARPSYNC.ALL ;  /* 0x0000000000007948 */ /* 0x000fea0003800000 */
[----:B------:R-:W-:Y:S01]  /*65b0*/  R2UR UR4, R80 ;  /* 0x00000000500472ca */ /* 0x000fe200000e0000 */
[--C-:B------:R-:W-:Y:S01]  /*65c0*/  HADD2.F32 R82, -RZ, R83.reuse.H0_H0 ;  /* 0x20000053ff527230 */ /* 0x100fe20000004100 */
[----:B------:R-:W-:Y:S01]  /*65d0*/  F2FP.F16.E4M3.UNPACK_B R85, R148.H1 ;  /* 0x00000094ff55723e */ /* 0x000fe200030006ff */
[----:B------:R-:W-:Y:S01]  /*65e0*/  HADD2.F32 R83, -RZ, R83.H1_H1 ;  /* 0x30000053ff537230 */ /* 0x000fe20000004100 */
[-C--:B------:R-:W-:Y:S01]  /*65f0*/  F2FP.F16.E4M3.UNPACK_B R87, R149.reuse ;  /* 0x00000095ff57723e */ /* 0x080fe200020006ff */
[----:B------:R-:W-:Y:S01]  /*6600*/  BSSY.RECONVERGENT B0, `(.L_x_116) ;  /* 0x000011d000007945 */ /* 0x000fe20003800200 */
[----:B------:R-:W-:Y:S01]  /*6610*/  F2FP.F16.E4M3.UNPACK_B R89, R149.H1 ;  /* 0x00000095ff59723e */ /* 0x000fe200030006ff */
[----:B------:R-:W-:Y:S01]  /*6620*/  HADD2.F32 R84, -RZ, R85.H0_H0 ;  /* 0x20000055ff547230 */ /* 0x000fe20000004100 */
[-C--:B------:R-:W-:Y:S01]  /*6630*/  F2FP.F16.E4M3.UNPACK_B R91, R150.reuse ;  /* 0x00000096ff5b723e */ /* 0x080fe200020006ff */
[----:B------:R-:W-:Y:S01]  /*6640*/  HADD2.F32 R88, -RZ, R87.H1_H1 ;  /* 0x30000057ff587230 */ /* 0x000fe20000004100 */
[----:B------:R-:W-:Y:S01]  /*6650*/  F2FP.F16.E4M3.UNPACK_B R93, R150.H1 ;  /* 0x00000096ff5d723e */ /* 0x000fe200030006ff */
[----:B------:R-:W-:Y:S01]  /*6660*/  HADD2.F32 R86, -RZ, R85.H1_H1 ;  /* 0x30000055ff567230 */ /* 0x000fe20000004100 */
[-C--:B------:R-:W-:Y:S01]  /*6670*/  F2FP.F16.E4M3.UNPACK_B R95, R151.reuse ;  /* 0x00000097ff5f723e */ /* 0x080fe200020006ff */
[----:B------:R-:W2:Y:S01]  /*6680*/  LDTM.x64 R4, tmem[UR4] ;  /* 0x00000004000479ee */ /* 0x000ea20008340000 */
[----:B------:R-:W-:Y:S01]  /*6690*/  F2FP.F16.E4M3.UNPACK_B R97, R151.H1 ;  /* 0x00000097ff61723e */ /* 0x000fe200030006ff */
[----:B------:R-:W-:Y:S01]  /*66a0*/  HADD2.F32 R85, -RZ, R87.H0_H0 ;  /* 0x20000057ff557230 */ /* 0x000fe20000004100 */
[-C--:B------:R-:W-:Y:S01]  /*66b0*/  F2FP.F16.E4M3.UNPACK_B R99, R152.reuse ;  /* 0x00000098ff63723e */ /* 0x080fe200020006ff */
[----:B------:R-:W-:Y:S01]  /*66c0*/  HADD2.F32 R87, -RZ, R89.H0_H0 ;  /* 0x20000059ff577230 */ /* 0x000fe20000004100 */
[----:B------:R-:W-:Y:S01]  /*66d0*/  F2FP.F16.E4M3.UNPACK_B R101, R152.H1 ;  /* 0x00000098ff65723e */ /* 0x000fe200030006ff */
[----:B------:R-:W-:Y:S01]  /*66e0*/  HADD2.F32 R92, -RZ, R91.H1_H1 ;  /* 0x3000005bff5c7230 */ /* 0x000fe20000004100 */
[----:B------:R-:W-:Y:S01]  /*66f0*/  ISETP.NE.AND P6, PT, R184, RZ, PT ;  /* 0x000000ffb800720c */ /* 0x000fe20003fc5270 */
[----:B------:R-:W-:Y:S01]  /*6700*/  HADD2.F32 R96, -RZ, R95.H1_H1 ;  /* 0x3000005fff607230 */ /* 0x000fe20000004100 */
[----:B------:R-:W-:Y:S01]  /*6710*/  SHF.L.U32 R211, R176, 0x4, RZ ;  /* 0x00000004b0d37819 */ /* 0x000fe200000006ff */
[----:B------:R-:W-:Y:S01]  /*6720*/  HADD2.F32 R100, -RZ, R99.H1_H1 ;  /* 0x30000063ff647230 */ /* 0x000fe20000004100 */
[----:B------:R-:W-:Y:S01]  /*6730*/  SHF.L.U32 R219, R175, 0x4, RZ ;  /* 0x00000004afdb7819 */ /* 0x000fe200000006ff */
[----:B------:R-:W-:Y:S01]  /*6740*/  HADD2.F32 R90, -RZ, R89.H1_H1 ;  /* 0x30000059ff5a7230 */ /* 0x000fe20000004100 */
[C---:B------:R-:W-:Y:S01]  /*6750*/  IADD3 R204, PT, PT, R190.reuse, R211, RZ ;  /* 0x000000d3becc7210 */ /* 0x040fe20007ffe0ff */
[----:B------:R-:W-:Y:S01]  /*6760*/  HADD2.F32 R89, -RZ, R91.H0_H0 ;  /* 0x2000005bff597230 */ /* 0x000fe20000004100 */
[----:B------:R-:W-:Y:S01]  /*6770*/  IADD3 R206, PT, PT, R190, R219, RZ ;  /* 0x000000dbbece7210 */ /* 0x000fe20007ffe0ff */
[--C-:B------:R-:W-:Y:S01]  /*6780*/  HADD2.F32 R91, -RZ, R93.reuse.H0_H0 ;  /* 0x2000005dff5b7230 */ /* 0x100fe20000004100 */
[----:B------:R-:W-:Y:S01]  /*6790*/  SHF.L.U32 R217, R188, 0x4, RZ ;  /* 0x00000004bcd97819 */ /* 0x000fe200000006ff */
[----:B------:R-:W-:Y:S01]  /*67a0*/  HADD2.F32 R94, -RZ, R93.H1_H1 ;  /* 0x3000005dff5e7230 */ /* 0x000fe20000004100 */
[-C--:B------:R-:W-:Y:S01]  /*67b0*/  F2FP.F16.E4M3.UNPACK_B R103, R153.reuse ;  /* 0x00000099ff67723e */ /* 0x080fe200020006ff */
[----:B------:R-:W-:Y:S01]  /*67c0*/  HADD2.F32 R93, -RZ, R95.H0_H0 ;  /* 0x2000005fff5d7230 */ /* 0x000fe20000004100 */
[----:B------:R-:W-:Y:S01]  /*67d0*/  IADD3 R205, PT, PT, R217, R204, RZ ;  /* 0x000000ccd9cd7210 */ /* 0x000fe20007ffe0ff */
[----:B------:R-:W-:Y:S01]  /*67e0*/  HADD2.F32 R95, -RZ, R97.H0_H0 ;  /* 0x20000061ff5f7230 */ /* 0x000fe20000004100 */
[----:B------:R-:W-:Y:S01]  /*67f0*/  F2FP.F16.E4M3.UNPACK_B R105, R153.H1 ;  /* 0x00000099ff69723e */ /* 0x000fe200030006ff */
[C---:B--2---:R-:W-:Y:S01]  /*6800*/  FMUL R0, R78.reuse, R4 ;  /* 0x000000044e007220 */ /* 0x044fe20000400000 */
[C---:B-1----:R-:W-:Y:S01]  /*6810*/  FMUL R2, R78.reuse, R5 ;  /* 0x000000054e027220 */ /* 0x042fe20000400000 */
[C---:B------:R-:W-:Y:S01]  /*6820*/  FMUL R4, R78.reuse, R8 ;  /* 0x000000084e047220 */ /* 0x040fe20000400000 */
[C---:B------:R-:W-:Y:S01]  /*6830*/  FMUL R5, R78.reuse, R9 ;  /* 0x000000094e057220 */ /* 0x040fe20000400000 */
[C---:B------:R-:W-:Y:S01]  /*6840*/  FFMA R0, R81.reuse, R82, R0 ;  /* 0x0000005251007223 */ /* 0x040fe20000000000 */
[C---:B------:R-:W-:Y:S01]  /*6850*/  FFMA R2, R81.reuse, R83, R2 ;  /* 0x0000005351027223 */ /* 0x040fe20000000002 */
[C---:B------:R-:W-:Y:S01]  /*6860*/  FMUL R8, R78.reuse, R12 ;  /* 0x0000000c4e087220 */ /* 0x040fe20000400000 */
[C---:B------:R-:W-:Y:S01]  /*6870*/  FMUL R9, R78.reuse, R13 ;  /* 0x0000000d4e097220 */ /* 0x040fe20000400000 */
[C---:B------:R-:W-:Y:S01]  /*6880*/  FMUL R12, R78.reuse, R16 ;  /* 0x000000104e0c7220 */ /* 0x040fe20000400000 */
[C---:B------:R-:W-:Y:S01]  /*6890*/  FMUL R13, R78.reuse, R17 ;  /* 0x000000114e0d7220 */ /* 0x040fe20000400000 */
[C---:B------:R-:W-:Y:S01]  /*68a0*/  FMUL R16, R78.reuse, R20 ;  /* 0x000000144e107220 */ /* 0x040fe20000400000 */
[C---:B------:R-:W-:Y:S01]  /*68b0*/  FMUL R17, R78.reuse, R21 ;  /* 0x000000154e117220 */ /* 0x040fe20000400000 */
[----:B------:R-:W-:Y:S02]  /*68c0*/  HADD2.F32 R104, -RZ, R103.H1_H1 ;  /* 0x30000067ff687230 */ /* 0x000fe40000004100 */
[C---:B------:R-:W-:Y:S01]  /*68d0*/  FMUL R20, R78.reuse, R24 ;  /* 0x000000184e147220 */ /* 0x040fe20000400000 */
[C---:B------:R-:W-:Y:S01]  /*68e0*/  FMUL R21, R78.reuse, R25 ;  /* 0x000000194e157220 */ /* 0x040fe20000400000 */
[C---:B------:R-:W-:Y:S01]  /*68f0*/  FMUL R24, R78.reuse, R28 ;  /* 0x0000001c4e187220 */ /* 0x040fe20000400000 */
[C---:B------:R-:W-:Y:S01]  /*6900*/  FMUL R25, R78.reuse, R29 ;  /* 0x0000001d4e197220 */ /* 0x040fe20000400000 */
[C---:B------:R-:W-:Y:S01]  /*6910*/  FMUL R28, R78.reuse, R32 ;  /* 0x000000204e1c7220 */ /* 0x040fe20000400000 */
[C---:B------:R-:W-:Y:S01]  /*6920*/  FMUL R29, R78.reuse, R33 ;  /* 0x000000214e1d7220 */ /* 0x040fe20000400000 */
[C---:B------:R-:W-:Y:S01]  /*6930*/  FMUL R32, R78.reuse, R36 ;  /* 0x000000244e207220 */ /* 0x040fe20000400000 */
[----:B------:R-:W-:Y:S01]  /*6940*/  F2FP.F16.E4M3.UNPACK_B R107, R154 ;  /* 0x0000009aff6b723e */ /* 0x000fe200020006ff */
[C---:B------:R-:W-:Y:S01]  /*6950*/  FMUL R33, R78.reuse, R37 ;  /* 0x000000254e217220 */ /* 0x040fe20000400000 */
[C---:B------:R-:W-:Y:S01]  /*6960*/  FMUL R36, R78.reuse, R40 ;  /* 0x000000284e247220 */ /* 0x040fe20000400000 */
[----:B------:R-:W-:Y:S01]  /*6970*/  F2FP.F16.E4M3.UNPACK_B R109, R154.H1 ;  /* 0x0000009aff6d723e */ /* 0x000fe200030006ff */
[C---:B------:R-:W-:Y:S01]  /*6980*/  FMUL R37, R78.reuse, R41 ;  /* 0x000000294e257220 */ /* 0x040fe20000400000 */
[----:B------:R-:W-:Y:S02]  /*6990*/  HADD2.F32 R108, -RZ, R107.H1_H1 ;  /* 0x3000006bff6c7230 */ /* 0x000fe40000004100 */
        /* <DEDUP_REMOVED lines=26> */
[C---:B------:R-:W-:Y:S01]  /*6b40*/  FFMA R3, R81.reuse, R84, R3 ;  /* 0x0000005451037223 */ /* 0x040fe20000000003 */
[C---:B------:R-:W-:Y:S01]  /*6b50*/  FFMA R7, R81.reuse, R86, R7 ;  /* 0x0000005651077223 */ /* 0x040fe20000000007 */
[----:B------:R-:W-:Y:S01]  /*6b60*/  F2FP.F16.E4M3.UNPACK_B R127, R159 ;  /* 0x0000009fff7f723e */ /* 0x000fe200020006ff */
[C---:B------:R-:W-:Y:S01]  /*6b70*/  FFMA R4, R81.reuse, R85, R4 ;  /* 0x0000005551047223 */ /* 0x040fe20000000004 */
[C---:B------:R-:W-:Y:S01]  /*6b80*/  FFMA R5, R81.reuse, R88, R5 ;  /* 0x0000005851057223 */ /* 0x040fe20000000005 */
[----:B------:R-:W-:Y:S01]  /*6b90*/  F2FP.F16.E4M3.UNPACK_B R129, R159.H1 ;  /* 0x0000009fff81723e */ /* 0x000fe200030006ff */
[----:B------:R-:W-:Y:S01]  /*6ba0*/  FFMA R6, R81, R87, R6 ;  /* 0x0000005751067223 */ /* 0x000fe20000000006 */
[----:B------:R-:W-:Y:S01]  /*6bb0*/  F2FP.SATFINITE.E4M3.F32.PACK_AB_MERGE_C R185, R7, R3, RZ ;  /* 0x0000000307b9723e */ /* 0x000fe200048070ff */
[----:B------:R-:W-:Y:S02]  /*6bc0*/  HADD2.F32 R124, -RZ, R123.H1_H1 ;  /* 0x3000007bff7c7230 */ /* 0x000fe40000004100 */
[----:B------:R-:W-:Y:S01]  /*6bd0*/  FMUL R11, R78, R11 ;  /* 0x0000000b4e0b7220 */ /* 0x000fe20000400000 */
[----:B------:R-:W-:Y:S01]  /*6be0*/  HADD2.F32 R128, -RZ, R127.H1_H1 ;  /* 0x3000007fff807230 */ /* 0x000fe20000004100 */
[----:B------:R-:W-:Y:S01]  /*6bf0*/  F2FP.SATFINITE.E4M3.F32.PACK_AB_MERGE_C R184, R2, R0, R185 ;  /* 0x0000000002b8723e */ /* 0x000fe200048070b9 */
[C---:B------:R-:W-:Y:S01]  /*6c00*/  FMUL R10, R78.reuse, R14 ;  /* 0x0000000e4e0a7220 */ /* 0x040fe20000400000 */
[C---:B------:R-:W-:Y:S01]  /*6c10*/  FFMA R11, R81.reuse, R90, R11 ;  /* 0x0000005a510b7223 */ /* 0x040fe2000000000b */
[C---:B------:R-:W-:Y:S01]  /*6c20*/  FFMA R8, R81.reuse, R89, R8 ;  /* 0x0000005951087223 */ /* 0x040fe20000000008 */
[----:B------:R-:W-:Y:S01]  /*6c30*/  FFMA R9, R81, R92, R9 ;  /* 0x0000005c51097223 */ /* 0x000fe20000000009 */
[----:B------:R-:W-:Y:S01]  /*6c40*/  F2FP.F16.E4M3.UNPACK_B R131, R160 ;  /* 0x000000a0ff83723e */ /* 0x000fe200020006ff */
[----:B------:R-:W-:Y:S01]  /*6c50*/  HADD2.F32 R98, -RZ, R97.H1_H1 ;  /* 0x30000061ff627230 */ /* 0x000fe20000004100 */
[----:B------:R-:W-:Y:S01]  /*6c60*/  F2FP.SATFINITE.E4M3.F32.PACK_AB_MERGE_C R186, R11, R6, RZ ;  /* 0x000000060bba723e */ /* 0x000fe200048070ff */
[----:B------:R-:W-:Y:S01]  /*6c70*/  FFMA R10, R81, R91, R10 ;  /* 0x0000005b510a7223 */ /* 0x000fe2000000000a */
[----:B------:R-:W-:Y:S02]  /*6c80*/  HADD2.F32 R97, -RZ, R99.H0_H0 ;  /* 0x20000063ff617230 */ /* 0x000fe40000004100 */
[C---:B------:R-:W-:Y:S01]  /*6c90*/  FMUL R15, R78.reuse, R15 ;  /* 0x0000000f4e0f7220 */ /* 0x040fe20000400000 */
[----:B------:R-:W-:Y:S01]  /*6ca0*/  F2FP.SATFINITE.E4M3.F32.PACK_AB_MERGE_C R185, R5, R4, R186 ;  /* 0x0000000405b9723e */ /* 0x000fe200048070ba */
[----:B------:R-:W-:Y:S02]  /*6cb0*/  HADD2.F32 R132, -RZ, R131.H1_H1 ;  /* 0x30000083ff847230 */ /* 0x000fe40000004100 */
[C---:B------:R-:W-:Y:S01]  /*6cc0*/  FMUL R14, R78.reuse, R18 ;  /* 0x000000124e0e7220 */ /* 0x040fe20000400000 */
[C---:B------:R-:W-:Y:S01]  /*6cd0*/  FFMA R15, R81.reuse, R94, R15 ;  /* 0x0000005e510f7223 */ /* 0x040fe2000000000f */
[C---:B------:R-:W-:Y:S01]  /*6ce0*/  FFMA R12, R81.reuse, R93, R12 ;  /* 0x0000005d510c7223 */ /* 0x040fe2000000000c */
[----:B------:R-:W-:Y:S01]  /*6cf0*/  FFMA R13, R81, R96, R13 ;  /* 0x00000060510d7223 */ /* 0x000fe2000000000d */
[----:B------:R-:W-:Y:S01]  /*6d00*/  F2FP.F16.E4M3.UNPACK_B R133, R160.H1 ;  /* 0x000000a0ff85723e */ /* 0x000fe200030006ff */
[--C-:B------:R-:W-:Y:S01]  /*6d10*/  HADD2.F32 R99, -RZ, R101.reuse.H0_H0 ;  /* 0x20000065ff637230 */ /* 0x100fe20000004100 */
[----:B------:R-:W-:Y:S01]  /*6d20*/  F2FP.SATFINITE.E4M3.F32.PACK_AB_MERGE_C R186, R15, R10, RZ ;  /* 0x0000000a0fba723e */ /* 0x000fe200048070ff */
[----:B------:R-:W-:Y:S01]  /*6d30*/  FFMA R14, R81, R95, R14 ;  /* 0x0000005f510e7223 */ /* 0x000fe2000000000e */
[C---:B------:R-:W-:Y:S01]  /*6d40*/  FMUL R19, R78.reuse, R19 ;  /* 0x000000134e137220 */ /* 0x040fe20000400000 */
[----:B------:R-:W-:Y:S01]  /*6d50*/  HADD2.F32 R102, -RZ, R101.H1_H1 ;  /* 0x30000065ff667230 */ /* 0x000fe20000004100 */
[----:B------:R-:W-:Y:S01]  /*6d60*/  F2FP.SATFINITE.E4M3.F32.PACK_AB_MERGE_C R186, R9, R8, R186 ;  /* 0x0000000809ba723e */ /* 0x000fe200048070ba */
[----:B------:R-:W-:Y:S02]  /*6d70*/  HADD2.F32 R101, -RZ, R103.H0_H0 ;  /* 0x20000067ff657230 */ /* 0x000fe40000004100 */
[C---:B------:R-:W-:Y:S01]  /*6d80*/  FFMA R19, R81.reuse, R98, R19 ;  /* 0x0000006251137223 */ /* 0x040fe20000000013 */
[C---:B------:R-:W-:Y:S01]  /*6d90*/  FFMA R16, R81.reuse, R97, R16 ;  /* 0x0000006151107223 */ /* 0x040fe20000000010 */
[----:B------:R-:W-:Y:S01]  /*6da0*/  FFMA R17, R81, R100, R17 ;  /* 0x0000006451117223 */ /* 0x000fe20000000011 */
[C---:B------:R-:W-:Y:S01]  /*6db0*/  FMUL R18, R78.reuse, R22 ;  /* 0x000000164e127220 */ /* 0x040fe20000400000 */
[----:B------:R-:W-:Y:S01]  /*6dc0*/  F2FP.F16.E4M3.UNPACK_B R135, R161 ;  /* 0x000000a1ff87723e */ /* 0x000fe200020006ff */
        /* <DEDUP_REMOVED lines=10> */
[----:B------:R1:W-:Y:S01]  /*6e70*/  STS.128 [R172+UR49+0x4400], R184 ;  /* 0x004400b8ac007988 */ /* 0x0003e20008000c31 */
[----:B------:R-:W-:Y:S01]  /*6e80*/  HADD2.F32 R136, -RZ, R135.H1_H1 ;  /* 0x30000087ff887230 */ /* 0x000fe20000004100 */
[----:B------:R-:W-:Y:S01]  /*6e90*/  F2FP.SATFINITE.E4M3.F32.PACK_AB_MERGE_C R196, R23, R18, RZ ;  /* 0x0000001217c4723e */ /* 0x000fe200048070ff */
[C---:B------:R-:W-:Y:S01]  /*6ea0*/  FMUL R22, R78.reuse, R26 ;  /* 0x0000001a4e167220 */ /* 0x040fe20000400000 */
[C---:B------:R-:W-:Y:S01]  /*6eb0*/  FMUL R27, R78.reuse, R27 ;  /* 0x0000001b4e1b7220 */ /* 0x040fe20000400000 */
[--C-:B------:R-:W-:Y:S01]  /*6ec0*/  HADD2.F32 R107, -RZ, R109.reuse.H0_H0 ;  /* 0x2000006dff6b7230 */ /* 0x100fe20000004100 */
[----:B------:R-:W-:Y:S01]  /*6ed0*/  F2FP.SATFINITE.E4M3.F32.PACK_AB_MERGE_C R196, R17, R16, R196 ;  /* 0x0000001011c4723e */ /* 0x000fe200048070c4 */
[C---:B------:R-:W-:Y:S01]  /*6ee0*/  FFMA R22, R81.reuse, R103, R22 ;  /* 0x0000006751167223 */ /* 0x040fe20000000016 */
[C---:B------:R-:W-:Y:S01]  /*6ef0*/  FFMA R27, R81.reuse, R106, R27 ;  /* 0x0000006a511b7223 */ /* 0x040fe2000000001b */
[C---:B------:R-:W-:Y:S01]  /*6f00*/  FFMA R24, R81.reuse, R105, R24 ;  /* 0x0000006951187223 */ /* 0x040fe20000000018 */
[----:B------:R-:W-:Y:S01]  /*6f10*/  F2FP.F16.E4M3.UNPACK_B R137, R161.H1 ;  /* 0x000000a1ff89723e */ /* 0x000fe200030006ff */
[----:B------:R-:W-:Y:S02]  /*6f20*/  HADD2.F32 R110, -RZ, R109.H1_H1 ;  /* 0x3000006dff6e7230 */ /* 0x000fe40000004100 */
[----:B------:R-:W-:Y:S01]  /*6f30*/  FFMA R25, R81, R108, R25 ;  /* 0x0000006c51197223 */ /* 0x000fe20000000019 */
[----:B------:R-:W-:Y:S01]  /*6f40*/  F2FP.SATFINITE.E4M3.F32.PACK_AB_MERGE_C R197, R27, R22, RZ ;  /* 0x000000161bc5723e */ /* 0x000fe200048070ff */
[----:B------:R-:W-:Y:S02]  /*6f50*/  HADD2.F32 R109, -RZ, R111.H0_H0 ;  /* 0x2000006fff6d7230 */ /* 0x000fe40000004100 */
[C---:B------:R-:W-:Y:S01]  /*6f60*/  FMUL R26, R78.reuse, R30 ;  /* 0x0000001e4e1a7220 */ /* 0x040fe20000400000 */
[C---:B------:R-:W-:Y:S01]  /*6f70*/  FMUL R31, R78.reuse, R31 ;  /* 0x0000001f4e1f7220 */ /* 0x040fe20000400000 */
[--C-:B------:R-:W-:Y:S01]  /*6f80*/  HADD2.F32 R111, -RZ, R113.reuse.H0_H0 ;  /* 0x20000071ff6f7230 */ /* 0x100fe20000004100 */
[----:B------:R-:W-:Y:S01]  /*6f90*/  F2FP.SATFINITE.E4M3.F32.PACK_AB_MERGE_C R197, R21, R20, R197 ;  /* 0x0000001415c5723e */ /* 0x000fe200048070c5 */
[C---:B------:R-:W-:Y:S01]  /*6fa0*/  FFMA R26, R81.reuse, R107, R26 ;  /* 0x0000006b511a7223 */ /* 0x040fe2000000001a */
[C---:B------:R-:W-:Y:S01]  /*6fb0*/  FFMA R31, R81.reuse, R110, R31 ;  /* 0x0000006e511f7223 */ /* 0x040fe2000000001f */
[C---:B------:R-:W-:Y:S01]  /*6fc0*/  FFMA R28, R81.reuse, R109, R28 ;  /* 0x0000006d511c7223 */ /* 0x040fe2000000001c */
[----:B------:R-:W-:Y:S01]  /*6fd0*/  F2FP.F16.E4M3.UNPACK_B R139, R162 ;  /* 0x000000a2ff8b723e */ /* 0x000fe200020006ff */
[----:B------:R-:W-:Y:S02]  /*6fe0*/  HADD2.F32 R114, -RZ, R113.H1_H1 ;  /* 0x30000071ff727230 */ /* 0x000fe40000004100 */
[----:B------:R-:W-:Y:S01]  /*6ff0*/  FFMA R29, R81, R112, R29 ;  /* 0x00000070511d7223 */ /* 0x000fe2000000001d */
[----:B------:R-:W-:Y:S01]  /*7000*/  F2FP.SATFINITE.E4M3.F32.PACK_AB_MERGE_C R198, R31, R26, RZ ;  /* 0x0000001a1fc6723e */ /* 0x000fe200048070ff */
[----:B------:R-:W-:Y:S02]  /*7010*/  HADD2.F32 R113, -RZ, R115.H0_H0 ;  /* 0x20000073ff717230 */ /* 0x000fe40000004100 */
[C---:B------:R-:W-:Y:S01]  /*7020*/  FMUL R30, R78.reuse, R34 ;  /* 0x000000224e1e7220 */ /* 0x040fe20000400000 */
[----:B------:R-:W-:Y:S01]  /*7030*/  HADD2.F32 R140, -RZ, R139.H1_H1 ;  /* 0x3000008bff8c7230 */ /* 0x000fe20000004100 */
[----:B------:R-:W-:Y:S01]  /*7040*/  F2FP.SATFINITE.E4M3.F32.PACK_AB_MERGE_C R198, R25, R24, R198 ;  /* 0x0000001819c6723e */ /* 0x000fe200048070c6 */
[C---:B------:R-:W-:Y:S01]  /*7050*/  FMUL R35, R78.reuse, R35 ;  /* 0x000000234e237220 */ /* 0x040fe20000400000 */
[--C-:B------:R-:W-:Y:S02]  /*7060*/  HADD2.F32 R115, -RZ, R117.reuse.H0_H0 ;  /* 0x20000075ff737230 */ /* 0x100fe40000004100 */
[C---:B------:R-:W-:Y:S01]  /*7070*/  FFMA R30, R81.reuse, R111, R30 ;  /* 0x0000006f511e7223 */ /* 0x040fe2000000001e */
[----:B------:R-:W-:Y:S02]  /*7080*/  HADD2.F32 R118, -RZ, R117.H1_H1 ;  /* 0x30000075ff767230 */ /* 0x000fe40000004100 */
[C---:B------:R-:W-:Y:S01]  /*7090*/  FFMA R35, R81.reuse, R114, R35 ;  /* 0x0000007251237223 */ /* 0x040fe20000000023 */
[C---:B------:R-:W-:Y:S01]  /*70a0*/  FFMA R32, R81.reuse, R113, R32 ;  /* 0x0000007151207223 */ /* 0x040fe20000000020 */
[----:B------:R-:W-:Y:S01]  /*70b0*/  F2FP.F16.E4M3.UNPACK_B R141, R162.H1 ;  /* 0x000000a2ff8d723e */ /* 0x000fe200030006ff */
[----:B------:R-:W-:Y:S01]  /*70c0*/  FFMA R33, R81, R116, R33 ;  /* 0x0000007451217223 */ /* 0x000fe20000000021 */
[----:B------:R-:W-:Y:S01]  /*70d0*/  HADD2.F32 R117, -RZ, R119.H0_H0 ;  /* 0x20000077ff757230 */ /* 0x000fe20000004100 */
        /* <DEDUP_REMOVED lines=9> */
[----:B------:R1:W-:Y:S01]  /*7170*/  STS.128 [R204+0x4010], R196 ;  /* 0x004010c4cc007388 */ /* 0x0003e20000000c00 */
[----:B------:R-:W-:Y:S01]  /*7180*/  FFMA R37, R81, R120, R37 ;  /* 0x0000007851257223 */ /* 0x000fe20000000025 */
[----:B------:R-:W-:Y:S01]  /*7190*/  F2FP.SATFINITE.E4M3.F32.PACK_AB_MERGE_C R200, R39, R34, RZ ;  /* 0x0000002227c8723e */ /* 0x000fe200048070ff */
[----:B------:R-:W-:Y:S02]  /*71a0*/  HADD2.F32 R122, -RZ, R121.H1_H1 ;  /* 0x30000079ff7a7230 */ /* 0x000fe40000004100 */
[C---:B------:R-:W-:Y:S01]  /*71b0*/  FMUL R38, R78.reuse, R42 ;  /* 0x0000002a4e267220 */ /* 0x040fe20000400000 */
[----:B------:R-:W-:Y:S01]  /*71c0*/  HADD2.F32 R121, -RZ, R123.H0_H0 ;  /* 0x2000007bff797230 */ /* 0x000fe20000004100 */
[----:B------:R-:W-:Y:S01]  /*71d0*/  F2FP.SATFINITE.E4M3.F32.PACK_AB_MERGE_C R200, R33, R32, R200 ;  /* 0x0000002021c8723e */ /* 0x000fe200048070c8 */
[----:B------:R-:W-:Y:S02]  /*71e0*/  HADD2.F32 R144, -RZ, R143.H1_H1 ;  /* 0x3000008fff907230 */ /* 0x000fe40000004100 */
[C---:B------:R-:W-:Y:S01]  /*71f0*/  FFMA R38, R81.reuse, R119, R38 ;  /* 0x0000007751267223 */ /* 0x040fe20000000026 */
[C---:B------:R-:W-:Y:S01]  /*7200*/  FMUL R43, R78.reuse, R43 ;  /* 0x0000002b4e2b7220 */ /* 0x040fe20000400000 */
[--C-:B------:R-:W-:Y:S02]  /*7210*/  HADD2.F32 R123, -RZ, R125.reuse.H0_H0 ;  /* 0x2000007dff7b7230 */ /* 0x100fe40000004100 */
[C---:B------:R-:W-:Y:S01]  /*7220*/  FMUL R42, R78.reuse, R46 ;  /* 0x0000002e4e2a7220 */ /* 0x040fe20000400000 */
[----:B------:R-:W-:Y:S02]  /*7230*/  HADD2.F32 R126, -RZ, R125.H1_H1 ;  /* 0x3000007dff7e7230 */ /* 0x000fe40000004100 */
[C---:B------:R-:W-:Y:S01]  /*7240*/  FFMA R43, R81.reuse, R122, R43 ;  /* 0x0000007a512b7223 */ /* 0x040fe2000000002b */
[----:B------:R-:W-:Y:S01]  /*7250*/  F2FP.F16.E4M3.UNPACK_B R145, R163.H1 ;  /* 0x000000a3ff91723e */ /* 0x000fe200030006ff */
[C---:B------:R-:W-:Y:S01]  /*7260*/  FFMA R40, R81.reuse, R121, R40 ;  /* 0x0000007951287223 */ /* 0x040fe20000000028 */
[----:B------:R-:W-:Y:S01]  /*7270*/  FFMA R41, R81, R124, R41 ;  /* 0x0000007c51297223 */ /* 0x000fe20000000029 */
[----:B------:R-:W-:Y:S01]  /*7280*/  ISETP.NE.AND P0, PT, R193, RZ, PT ;  /* 0x000000ffc100720c */ /* 0x000fe20003f05270 */
[----:B------:R-:W-:Y:S01]  /*7290*/  HADD2.F32 R125, -RZ, R127.H0_H0 ;  /* 0x2000007fff7d7230 */ /* 0x000fe20000004100 */
[----:B------:R-:W-:Y:S01]  /*72a0*/  F2FP.SATFINITE.E4M3.F32.PACK_AB_MERGE_C R201, R43, R38, RZ ;  /* 0x000000262bc9723e */ /* 0x000fe200048070ff */
[----:B------:R-:W-:Y:S01]  /*72b0*/  FFMA R42, R81, R123, R42 ;  /* 0x0000007b512a7223 */ /* 0x000fe2000000002a */
[C---:B------:R-:W-:Y:S01]  /*72c0*/  FMUL R47, R78.reuse, R47 ;  /* 0x0000002f4e2f7220 */ /* 0x040fe20000400000 */
[--C-:B------:R-:W-:Y:S01]  /*72d0*/  HADD2.F32 R127, -RZ, R129.reuse.H0_H0 ;  /* 0x20000081ff7f7230 */ /* 0x100fe20000004100 */
[----:B------:R-:W-:Y:S01]  /*72e0*/  F2FP.SATFINITE.E4M3.F32.PACK_AB_MERGE_C R201, R37, R36, R201 ;  /* 0x0000002425c9723e */ /* 0x000fe200048070c9 */
[----:B------:R-:W-:Y:S02]  /*72f0*/  HADD2.F32 R130, -RZ, R129.H1_H1 ;  /* 0x30000081ff827230 */ /* 0x000fe40000004100 */
[C---:B------:R-:W-:Y:S01]  /*7300*/  FFMA R47, R81.reuse, R126, R47 ;  /* 0x0000007e512f7223 */ /* 0x040fe2000000002f */
[C---:B------:R-:W-:Y:S01]  /*7310*/  FFMA R44, R81.reuse, R125, R44 ;  /* 0x0000007d512c7223 */ /* 0x040fe2000000002c */
[C---:B------:R-:W-:Y:S01]  /*7320*/  FFMA R45, R81.reuse, R128, R45 ;  /* 0x00000080512d7223 */ /* 0x040fe2000000002d */
[----:B------:R-:W-:Y:S02]  /*7330*/  HADD2.F32 R129, -RZ, R131.H0_H0 ;  /* 0x20000083ff817230 */ /* 0x000fe40000004100 */
[C---:B------:R-:W-:Y:S01]  /*7340*/  FMUL R46, R78.reuse, R50 ;  /* 0x000000324e2e7220 */ /* 0x040fe20000400000 */
[C---:B------:R-:W-:Y:S01]  /*7350*/  FMUL R51, R78.reuse, R51 ;  /* 0x000000334e337220 */ /* 0x040fe20000400000 */
[--C-:B------:R-:W-:Y:S02]  /*7360*/  HADD2.F32 R131, -RZ, R133.reuse.H0_H0 ;  /* 0x20000085ff837230 */ /* 0x100fe40000004100 */
[C---:B------:R-:W-:Y:S01]  /*7370*/  FMUL R50, R78.reuse, R54 ;  /* 0x000000364e327220 */ /* 0x040fe20000400000 */
[C---:B------:R-:W-:Y:S01]  /*7380*/  FFMA R46, R81.reuse, R127, R46 ;  /* 0x0000007f512e7223 */ /* 0x040fe2000000002e */
[----:B------:R-:W-:Y:S02]  /*7390*/  HADD2.F32 R134, -RZ, R133.H1_H1 ;  /* 0x30000085ff867230 */ /* 0x000fe40000004100 */
[C---:B------:R-:W-:Y:S01]  /*73a0*/  FFMA R51, R81.reuse, R130, R51 ;  /* 0x0000008251337223 */ /* 0x040fe20000000033 */
[----:B------:R-:W-:Y:S02]  /*73b0*/  HADD2.F32 R133, -RZ, R135.H0_H0 ;  /* 0x20000087ff857230 */ /* 0x000fe40000004100 */
[C---:B------:R-:W-:Y:S01]  /*73c0*/  FMUL R55, R78.reuse, R55 ;  /* 0x000000374e377220 */ /* 0x040fe20000400000 */
[C---:B------:R-:W-:Y:S01]  /*73d0*/  FFMA R48, R81.reuse, R129, R48 ;  /* 0x0000008151307223 */ /* 0x040fe20000000030 */
[C---:B------:R-:W-:Y:S01]  /*73e0*/  FFMA R49, R81.reuse, R132, R49 ;  /* 0x0000008451317223 */ /* 0x040fe20000000031 */
[--C-:B------:R-:W-:Y:S02]  /*73f0*/  HADD2.F32 R135, -RZ, R137.reuse.H0_H0 ;  /* 0x20000089ff877230 */ /* 0x100fe40000004100 */
[C---:B------:R-:W-:Y:S01]  /*7400*/  FFMA R50, R81.reuse, R131, R50 ;  /* 0x0000008351327223 */ /* 0x040fe20000000032 */
[----:B------:R-:W-:Y:S02]  /*7410*/  HADD2.F32 R138, -RZ, R137.H1_H1 ;  /* 0x30000089ff8a7230 */ /* 0x000fe40000004100 */
[C---:B------:R-:W-:Y:S01]  /*7420*/  FMUL R54, R78.reuse, R58 ;  /* 0x0000003a4e367220 */ /* 0x040fe20000400000 */
[----:B------:R-:W-:Y:S02]  /*7430*/  HADD2.F32 R137, -RZ, R139.H0_H0 ;  /* 0x2000008bff897230 */ /* 0x000fe40000004100 */
[C---:B------:R-:W-:Y:S01]  /*7440*/  FFMA R55, R81.reuse, R134, R55 ;  /* 0x0000008651377223 */ /* 0x040fe20000000037 */
        /* <DEDUP_REMOVED lines=16> */
[----:B------:R-:W-:Y:S01]  /*7550*/  FFMA R63, R81, R142, R63 ;  /* 0x0000008e513f7223 */ /* 0x000fe2000000003f */
[----:B------:R-:W-:Y:S01]  /*7560*/  FMUL R67, R78, R67 ;  /* 0x000000434e437220 */ /* 0x000fe20000400000 */
[----:B------:R-:W-:Y:S01]  /*7570*/  F2FP.SATFINITE.E4M3.F32.PACK_AB_MERGE_C R202, R47, R42, RZ ;  /* 0x0000002a2fca723e */ /* 0x000fe200048070ff */
[----:B------:R-:W-:Y:S01]  /*7580*/  FFMA R60, R81, R141, R60 ;  /* 0x0000008d513c7223 */ /* 0x000fe2000000003c */
[----:B------:R-:W-:Y:S01]  /*7590*/  F2FP.SATFINITE.E4M3.F32.PACK_AB_MERGE_C R203, R51, R46, RZ ;  /* 0x0000002e33cb723e */ /* 0x000fe200048070ff */
[C---:B------:R-:W-:Y:S01]  /*75a0*/  FFMA R61, R81.reuse, R144, R61 ;  /* 0x00000090513d7223 */ /* 0x040fe2000000003d */
[C---:B------:R-:W-:Y:S01]  /*75b0*/  FFMA R62, R81.reuse, R143, R62 ;  /* 0x0000008f513e7223 */ /* 0x040fe2000000003e */
[----:B------:R-:W-:Y:S01]  /*75c0*/  FFMA R67, R81, R146, R67 ;  /* 0x0000009251437223 */ /* 0x000fe20000000043 */
[----:B------:R-:W-:Y:S02]  /*75d0*/  F2FP.SATFINITE.E4M3.F32.PACK_AB_MERGE_C R202, R41, R40, R202 ;  /* 0x0000002829ca723e */ /* 0x000fe400048070ca */
[----:B------:R-:W-:Y:S02]  /*75e0*/  F2FP.SATFINITE.E4M3.F32.PACK_AB_MERGE_C R203, R45, R44, R203 ;  /* 0x0000002c2dcb723e */ /* 0x000fe400048070cb */
[----:B------:R-:W-:Y:S02]  /*75f0*/  F2FP.SATFINITE.E4M3.F32.PACK_AB_MERGE_C R212, R55, R50, RZ ;  /* 0x0000003237d4723e */ /* 0x000fe400048070ff */
[----:B------:R-:W-:Y:S01]  /*7600*/  F2FP.SATFINITE.E4M3.F32.PACK_AB_MERGE_C R213, R59, R54, RZ ;  /* 0x000000363bd5723e */ /* 0x000fe200048070ff */
[----:B------:R1:W-:Y:S01]  /*7610*/  STS.128 [R206+0x4020], R200 ;  /* 0x004020c8ce007388 */ /* 0x0003e20000000c00 */
[----:B------:R-:W-:Y:S02]  /*7620*/  F2FP.SATFINITE.E4M3.F32.PACK_AB_MERGE_C R214, R63, R58, RZ ;  /* 0x0000003a3fd6723e */ /* 0x000fe400048070ff */
[----:B------:R-:W-:Y:S02]  /*7630*/  F2FP.SATFINITE.E4M3.F32.PACK_AB_MERGE_C R215, R67, R62, RZ ;  /* 0x0000003e43d7723e */ /* 0x000fe400048070ff */
[----:B------:R-:W-:Y:S02]  /*7640*/  F2FP.SATFINITE.E4M3.F32.PACK_AB_MERGE_C R212, R49, R48, R212 ;  /* 0x0000003031d4723e */ /* 0x000fe400048070d4 */
[----:B------:R-:W-:Y:S02]  /*7650*/  F2FP.SATFINITE.E4M3.F32.PACK_AB_MERGE_C R213, R53, R52, R213 ;  /* 0x0000003435d5723e */ /* 0x000fe400048070d5 */
[----:B------:R-:W-:Y:S02]  /*7660*/  F2FP.SATFINITE.E4M3.F32.PACK_AB_MERGE_C R214, R57, R56, R214 ;  /* 0x0000003839d6723e */ /* 0x000fe400048070d6 */
[----:B------:R-:W-:Y:S02]  /*7670*/  F2FP.SATFINITE.E4M3.F32.PACK_AB_MERGE_C R215, R61, R60, R215 ;  /* 0x0000003c3dd7723e */ /* 0x000fe400048070d7 */
[----:B------:R-:W-:Y:S02]  /*7680*/  LEA R210, R181, UR49, 0x3 ;  /* 0x00000031b5d27c11 */ /* 0x000fe4000f8e18ff */
[----:B------:R-:W-:Y:S01]  /*7690*/  @P6 SHF.L.U32 R221, R180, 0x1f, RZ ;  /* 0x0000001fb4dd6819 */ /* 0x000fe200000006ff */
[----:B------:R1:W-:Y:S01]  /*76a0*/  STS.128 [R205+0x4010], R212 ;  /* 0x004010d4cd007388 */ /* 0x0003e20000000c00 */
[----:B------:R-:W-:Y:S01]  /*76b0*/  @!PT LDS RZ, [RZ] ;  /* 0x00000000fffff984 */ /* 0x000fe20000000800 */
[----:B------:R-:W-:Y:S01]  /*76c0*/  @!PT LDS RZ, [RZ] ;  /* 0x00000000fffff984 */ /* 0x000fe20000000800 */
[----:B------:R-:W-:Y:S01]  /*76d0*/  @!PT LDS RZ, [RZ] ;  /* 0x00000000fffff984 */ /* 0x000fe20000000800 */
[----:B------:R-:W-:Y:S01]  /*76e0*/  @!PT LDS RZ, [RZ] ;  /* 0x00000000fffff984 */ /* 0x000fe20000000800 */
[----:B------:R2:W-:Y:S07]  /*76f0*/  MEMBAR.ALL.CTA ;  /* 0x0000000000007992 */ /* 0x0005ee0000008000 */
[----:B--2---:R-:W2:Y:S02]  /*7700*/  FENCE.VIEW.ASYNC.S ;  /* 0x00000000000073c6 */ /* 0x004ea40000000000 */
[----:B--2---:R-:W-:Y:S06]  /*7710*/  BAR.SYNC.DEFER_BLOCKING 0x1, 0x80 ;  /* 0x0042000000007b1d */ /* 0x004fec0000010000 */
[----:B------:R-:W-:Y:S05]  /*7720*/  @P0 BRA `(.L_x_117) ;  /* 0x0000000000280947 */ /* 0x000fea0003800000 */
[----:B------:R-:W-:Y:S02]  /*7730*/  UIADD3 UR4, UPT, UPT, UR49, 0x4400, URZ ;  /* 0x0000440031047890 */ /* 0x000fe4000fffe0ff */
[----:B------:R-:W-:Y:S01]  /*7740*/  UIADD3 UR6, UP0, UPT, UR52, 0x680, URZ ;  /* 0x0000068034067890 */ /* 0x000fe2000ff1e0ff */
[----:B------:R-:W-:Y:S03]  /*7750*/  UMOV UR43, UR36 ;  /* 0x00000024002b7c82 */ /* 0x000fe60008000000 */
[----:B------:R-:W-:Y:S01]  /*7760*/  MOV R192, UR4 ;  /* 0x0000000400c07c02 */ /* 0x000fe20008000f00 */
[----:B------:R-:W-:Y:S03]  /*7770*/  UIADD3.X UR7, UPT, UPT, URZ, UR53, URZ, UP0, !UPT ;  /* 0x00000035ff077290 */ /* 0x000fe600087fe4ff */
[----:B------:R-:W-:Y:S11]  /*7780*/  R2UR UR40, R192 ;  /* 0x00000000c02872ca */ /* 0x000ff600000e0000 */
[----:B------:R-:W-:Y:S02]  /*7790*/  @!UPT UIADD3 URZ, UPT, UPT, URZ, URZ, URZ ;  /* 0x000000fffffff290 */ /* 0x000fe4000fffe0ff */
[----:B------:R2:W-:Y:S01]  /*77a0*/  UTMASTG.3D [UR40], [UR6] ;  /* 0x00000028060073b5 */ /* 0x0005e20008010000 */
[----:B------:R0:W-:Y:S01]  /*77b0*/  UTMACMDFLUSH ;  /* 0x00000000000079b7 */ /* 0x0001e20000000000 */
[----:B--2---:R-:W-:Y:S04]  /*77c0*/  DEPBAR.LE SB0, 0x1 ;  /* 0x000080400000791a */ /* 0x004fe80000000000 */
.L_x_117:
[----:B------:R-:W-:Y:S05]  /*77d0*/  BSYNC.RECONVERGENT B0 ;  /* 0x0000000000007941 */ /* 0x000fea0003800200 */
.L_x_116:
[----:B------:R-:W-:Y:S06]  /*77e0*/  BAR.SYNC.DEFER_BLOCKING 0x1, 0x80 ;  /* 0x0042000000007b1d */ /* 0x000fec0000010000 */
[----:B------:R-:W2:Y:S01]  /*77f0*/  @P6 SYNCS.PHASECHK.TRANS64.TRYWAIT P0, [R210+URZ+0x180], R221 ;  /* 0x000180ddd20065a7 */ /* 0x000ea200080011ff */
[----:B------:R-:W-:Y:S01]  /*7800*/  BSSY B1, `(.L_x_118) ;  /* 0x0000023000017945 */ /* 0x000fe20003800000 */
[----:B--2---:R-:W-:Y:S03]  /*7810*/  @P6 SEL R208, RZ, 0x1, !P0 ;  /* 0x00000001ffd06807 */ /* 0x004fe60004000000 */
[----:B------:R-:W-:Y:S05]  /*7820*/  @!P6 BRA `(.L_x_119) ;  /* 0x000000000080e947 */ /* 0x000fea0003800000 */
[----:B------:R-:W-:Y:S01]  /*7830*/  ISETP.NE.AND P1, PT, R209, RZ, PT ;  /* 0x000000ffd100720c */ /* 0x000fe20003f25270 */
[----:B------:R-:W-:Y:S01]  /*7840*/  BSSY B0, `(.L_x_120) ;  /* 0x000000a000007945 */ /* 0x000fe20003800000 */
[----:B------:R-:W-:Y:S11]  /*7850*/  ISETP.NE.AND P0, PT, R208, RZ, PT ;  /* 0x000000ffd000720c */ /* 0x000ff60003f05270 */
[----:B------:R-:W-:Y:S04]  /*7860*/  @P1 IMAD R0, R181, 0x2000, R190 ;  /* 0x00002000b5001824 */ /* 0x000fe800078e02be */
[C---:B------:R-:W-:Y:S01]  /*7870*/  @P1 IMAD.IADD R2, R0.reuse, 0x1, R211 ;  /* 0x0000000100021824 */ /* 0x040fe200078e02d3 */
[----:B------:R-:W-:Y:S03]  /*7880*/  @P1 IADD3 R219, PT, PT, R0, R219, RZ ;  /* 0x000000db00db1210 */ /* 0x000fe60007ffe0ff */
[----:B------:R-:W-:Y:S01]  /*7890*/  @P1 IMAD.IADD R217, R217, 0x1, R2 ;  /* 0x00000001d9d91824 */ /* 0x000fe200078e0202 */
[----:B------:R-:W-:Y:S06]  /*78a0*/  @P0 BRA `(.L_x_121) ;  /* 0x00000000000c0947 */ /* 0x000fec0003800000 */
[----:B------:R-:W-:Y:S04]  /*78b0*/  SHF.L.U32 R3, R180, 0x1f, RZ ;  /* 0x0000001fb4037819 */ /* 0x000fe800000006ff */
[----:B------:R-:W2:Y:S02]  /*78c0*/  SYNCS.PHASECHK.TRANS64.TRYWAIT P0, [R210+URZ+0x180], R3 ;  /* 0x00018003d20075a7 */ /* 0x000ea400080011ff */
[----:B--2---:R-:W-:Y:S05]  /*78d0*/  @!P0 BRA `(.L_x_122) ;  /* 0x0000002400988947 */ /* 0x004fea0003800000 */
.L_x_121:
[----:B------:R-:W-:Y:S05]  /*78e0*/  BSYNC B0 ;  /* 0x0000000000007941 */ /* 0x000fea0003800000 */
.L_x_120:
[----:B------:R-:W-:Y:S01]  /*78f0*/  ISETP.NE.AND P0, PT, R209, RZ, PT ;  /* 0x000000ffd100720c */ /* 0x000fe20003f05270 */
[----:B--2---:R-:W-:Y:S02]  /*7900*/  VIADD R210, R210, 0x190 ;  /* 0x00000190d2d27836 */ /* 0x004fe40000000000 */
[----:B------:R-:W-:Y:S02]  /*7910*/  IMAD.U32 R3, RZ, RZ, UR37 ;  /* 0x00000025ff037e24 */ /* 0x000fe4000f8e00ff */
[----:B------:R-:W-:Y:S03]  /*7920*/  VIADD R181, R181, 0x1 ;  /* 0x00000001b5b57836 */ /* 0x000fe60000000000 */
[----:B------:R-:W-:Y:S05]  /*7930*/  PRMT R3, R3, 0x654, R210 ;  /* 0x0000065403037816 */ /* 0x000fea00000000d2 */
[----:B------:R2:W3:Y:S04]  /*7940*/  @P0 LDS.128 R148, [R0] ;  /* 0x0000000000940984 */ /* 0x0004e80000000c00 */
[----:B------:R2:W4:Y:S04]  /*7950*/  @P0 LDS.128 R152, [R2+0x10] ;  /* 0x0000100002980984 */ /* 0x0005280000000c00 */
        /* <DEDUP_REMOVED lines=9> */
[----:B------:R-:W-:Y:S01]  /*79f0*/  SEL R181, R181, RZ, P0 ;  /* 0x000000ffb5b57207 */ /* 0x000fe20000000000 */
[----:B-----5:R5:W-:Y:S02]  /*7a00*/  SYNCS.ARRIVE.TRANS64.RED.A1T0 RZ, [R3+URZ], RZ ;  /* 0x000000ff03ff79a7 */ /* 0x020be400081004ff */
[----:B-----5:R-:W-:Y:S04]  /*7a10*/  SEL R3, RZ, 0x1, P0 ;  /* 0x00000001ff037807 */ /* 0x020fe80000000000 */
[----:B--234-:R-:W-:Y:S02]  /*7a20*/  LOP3.LUT R180, R180, R3, RZ, 0x3c, !PT ;  /* 0x00000003b4b47212 */ /* 0x01cfe400078e3cff */
.L_x_119:
[----:B------:R-:W-:Y:S05]  /*7a30*/  BSYNC B1 ;  /* 0x0000000000017941 */ /* 0x000fea0003800000 */
.L_x_118:
[----:B------:R-:W-:Y:S05]  /*7a40*/  VIADD R0, R80, 0x40 ;  /* 0x0000004050007836 */ /* 0x000fea0000000000 */
[----:B------:R-:W-:Y:S04]  /*7a50*/  SHF.R.U32.HI R0, RZ, 0x15, R0 ;  /* 0x00000015ff007819 */ /* 0x000fe80000011600 */
[----:B------:R-:W-:Y:S11]  /*7a60*/  LOP3.LUT P0, RZ, R0, 0x3, R173, 0x48, !PT ;  /* 0x0000000300ff7812 */ /* 0x000ff600078048ad */
[----:B------:R-:W-:Y:S02]  /*7a70*/  @!UPT UIADD3 URZ, UPT, UPT, URZ, URZ, URZ ;  /* 0x000000fffffff290 */ /* 0x000fe4000fffe0ff */
[----:B------:R-:W-:Y:S05]  /*7a80*/  @!P0 BRA `(.L_x_123) ;  /* 0x0000000000408947 */ /* 0x000fea0003800000 */
[----:B------:R-:W2:Y:S01]  /*7a90*/  LDCU.64 UR8, c[0x4][0x70] ;  /* 0x01000e00ff0877ac */ /* 0x000ea20008000a00 */
[----:B------:R-:W-:Y:S01]  /*7aa0*/  MOV R3, 0x0 ;  /* 0x0000000000037802 */ /* 0x000fe20000000f00 */
[----:B------:R-:W-:Y:S02]  /*7ab0*/  HFMA2 R12, -RZ, RZ, 0, 5.9604644775390625e-08 ;  /* 0x00000001ff0c7431 */ /* 0x000fe400000001ff */
[----:B------:R-:W-:Y:S02]  /*7ac0*/  IMAD.MOV.U32 R8, RZ, RZ, 0x192 ;  /* 0x00000192ff087424 */ /* 0x000fe400078e00ff */
[----:B------:R-:W-:Y:S01]  /*7ad0*/  IMAD.MOV.U32 R13, RZ, RZ, RZ ;  /* 0x000000ffff0d7224 */ /* 0x000fe200078e00ff */
[----:B------:R-:W3:Y:S01]  /*7ae0*/  LDCU.64 UR6, c[0x4][0x78] ;  /* 0x01000f00ff0677ac */ /* 0x000ee20008000a00 */
[----:B------:R-:W4:Y:S01]  /*7af0*/  LDC.64 R2, c[0x4][R3] ;  /* 0x0100000003027b82 */ /* 0x000f220000000a00 */
[----:B------:R-:W5:Y:S01]  /*7b00*/  LDCU.64 UR4, c[0x4][0x10] ;  /* 0x01000200ff0477ac */ /* 0x000f620008000a00 */
[----:B--2---:R-:W-:Y:S01]  /*7b10*/  MOV R5, UR9 ;  /* 0x0000000900057c02 */ /* 0x004fe20008000f00 */
[----:B------:R-:W-:Y:S01]  /*7b20*/  IMAD.U32 R4, RZ, RZ, UR8 ;  /* 0x00000008ff047e24 */ /* 0x000fe2000f8e00ff */
[----:B---3--:R-:W-:Y:S01]  /*7b30*/  MOV R7, UR7 ;  /* 0x0000000700077c02 */ /* 0x008fe20008000f00 */
[----:B------:R-:W-:Y:S01]  /*7b40*/  IMAD.U32 R6, RZ, RZ, UR6 ;  /* 0x00000006ff067e24 */ /* 0x000fe2000f8e00ff */
[----:B-----5:R-:W-:Y:S01]  /*7b50*/  MOV R11, UR5 ;  /* 0x00000005000b7c02 */ /* 0x020fe20008000f00 */
[----:B------:R-:W-:Y:S02]  /*7b60*/  IMAD.U32 R10, RZ, RZ, UR4 ;  /* 0x00000004ff0a7e24 */ /* 0x000fe4000f8e00ff */
[----:B------:R-:W-:Y:S07]  /*7b70*/  LEPC R20, `(.L_x_123) ;  /* 0x000000001014794e */ /* 0x000fee0000000000 */
[----:B-1--4-:R-:W-:Y:S05]  /*7b80*/  CALL.ABS.NOINC R2 ;  /* 0x0000000002007343 */ /* 0x012fea0003c00000 */
.L_x_123:
[----:B------:R-:W-:Y:S01]  /*7b90*/  ISETP.NE.AND P0, PT, R193, RZ, PT ;  /* 0x000000ffc100720c */ /* 0x000fe20003f05270 */
[----:B------:R-:W-:Y:S05]  /*7ba0*/  WARPSYNC.ALL ;  /* 0x0000000000007948 */ /* 0x000fea0003800000 */
[----:B------:R-:W-:Y:S01]  /*7bb0*/  R2UR UR4, R80 ;  /* 0x00000000500472ca */ /* 0x000fe200000e0000 */
[----:B------:R-:W-:Y:S01]  /*7bc0*/  BSSY.RECONVERGENT B0, `(.L_x_124) ;  /* 0x000011d000007945 */ /* 0x000fe20003800200 */
[----:B------:R-:W-:Y:S02]  /*7bd0*/  F2FP.F16.E4M3.UNPACK_B R11, R149 ;  /* 0x00000095ff0b723e */ /* 0x000fe400020006ff */
[----:B------:R-:W-:Y:S02]  /*7be0*/  F2FP.F16.E4M3.UNPACK_B R10, R150 ;  /* 0x00000096ff0a723e */ /* 0x000fe400020006ff */
[----:B------:R-:W-:Y:S01]  /*7bf0*/  F2FP.F16.E4M3.UNPACK_B R9, R151 ;  /* 0x00000097ff09723e */ /* 0x000fe200020006ff */
[--C-:B------:R-:W-:Y:S01]  /*7c00*/  HADD2.F32 R83, -RZ, R11.reuse.H0_H0 ;  /* 0x2000000bff537230 */ /* 0x100fe20000004100 */
[----:B------:R-:W-:Y:S01]  /*7c10*/  F2FP.F16.E4M3.UNPACK_B R8, R152 ;  /* 0x00000098ff08723e */ /* 0x000fe200020006ff */
[----:B------:R-:W-:Y:S01]  /*7c20*/  HADD2.F32 R84, -RZ, R11.H1_H1 ;  /* 0x3000000bff547230 */ /* 0x000fe20000004100 */
[----:B------:R-:W-:Y:S01]  /*7c30*/  F2FP.F16.E4M3.UNPACK_B R7, R153 ;  /* 0x00000099ff07723e */ /* 0x000fe200020006ff */
[--C-:B------:R-:W-:Y:S01]  /*7c40*/  HADD2.F32 R87, -RZ, R10.reuse.H0_H0 ;  /* 0x2000000aff577230 */ /* 0x100fe20000004100 */
[----:B------:R-:W-:Y:S01]  /*7c50*/  F2FP.F16.E4M3.UNPACK_B R6, R154 ;  /* 0x0000009aff06723e */ /* 0x000fe200020006ff */
[----:B------:R-:W-:Y:S01]  /*7c60*/  HADD2.F32 R88, -RZ, R10.H1_H1 ;  /* 0x3000000aff587230 */ /* 0x000fe20000004100 */
[----:B------:R-:W-:Y:S01]  /*7c70*/  F2FP.F16.E4M3.UNPACK_B R5, R155 ;  /* 0x0000009bff05723e */ /* 0x000fe200020006ff */
[--C-:B------:R-:W-:Y:S01]  /*7c80*/  HADD2.F32 R91, -RZ, R9.reuse.H0_H0 ;  /* 0x20000009ff5b7230 */ /* 0x100fe20000004100 */
[----:B-1----:R-:W-:Y:S01]  /*7c90*/  F2FP.F16.E4M3.UNPACK_B R4, R156 ;  /* 0x0000009cff04723e */ /* 0x002fe200020006ff */
[----:B------:R-:W-:Y:S01]  /*7ca0*/  HADD2.F32 R92, -RZ, R9.H1_H1 ;  /* 0x30000009ff5c7230 */ /* 0x000fe20000004100 */
[-C--:B------:R-:W-:Y:S01]  /*7cb0*/  F2FP.F16.E4M3.UNPACK_B R2, R148.reuse ;  /* 0x00000094ff02723e */ /* 0x080fe200020006ff */
[--C-:B------:R-:W-:Y:S01]  /*7cc0*/  HADD2.F32 R95, -RZ, R8.reuse.H0_H0 ;  /* 0x20000008ff5f7230 */ /* 0x100fe20000004100 */
[----:B------:R-:W-:Y:S01]  /*7cd0*/  F2FP.F16.E4M3.UNPACK_B R148, R148.H1 ;  /* 0x00000094ff94723e */ /* 0x000fe200030006ff */
[----:B------:R-:W-:Y:S01]  /*7ce0*/  HADD2.F32 R97, -RZ, R8.H1_H1 ;  /* 0x30000008ff617230 */ /* 0x000fe20000004100 */
[----:B------:R-:W-:Y:S01]  /*7cf0*/  F2FP.F16.E4M3.UNPACK_B R149, R149.H1 ;  /* 0x00000095ff95723e */ /* 0x000fe200030006ff */
[--C-:B------:R-:W-:Y:S01]  /*7d00*/  HADD2.F32 R98, -RZ, R7.reuse.H0_H0 ;  /* 0x20000007ff627230 */ /* 0x100fe20000004100 */
[----:B------:R-:W-:Y:S01]  /*7d10*/  F2FP.F16.E4M3.UNPACK_B R150, R150.H1 ;  /* 0x00000096ff96723e */ /* 0x000fe200030006ff */
[----:B------:R-:W-:Y:S01]  /*7d20*/  HADD2.F32 R101, -RZ, R7.H1_H1 ;  /* 0x30000007ff657230 */ /* 0x000fe20000004100 */
[----:B------:R-:W-:Y:S01]  /*7d30*/  F2FP.F16.E4M3.UNPACK_B R151, R151.H1 ;  /* 0x00000097ff97723e */ /* 0x000fe200030006ff */
[--C-:B------:R-:W-:Y:S01]  /*7d40*/  HADD2.F32 R102, -RZ, R6.reuse.H0_H0 ;  /* 0x20000006ff667230 */ /* 0x100fe20000004100 */
[----:B------:R-:W-:Y:S01]  /*7d50*/  F2FP.F16.E4M3.UNPACK_B R138, R163 ;  /* 0x000000a3ff8a723e */ /* 0x000fe200020006ff */
[----:B------:R-:W-:Y:S01]  /*7d60*/  HADD2.F32 R105, -RZ, R6.H1_H1 ;  /* 0x30000006ff697230 */ /* 0x000fe20000004100 */
[----:B------:R-:W-:Y:S01]  /*7d70*/  R2UR UR5, R207 ;  /* 0x00000000cf0572ca */ /* 0x000fe200000e0000 */
        /* <DEDUP_REMOVED lines=8> */
[----:B------:R-:W1:Y:S01]  /*7e00*/  LDTM.x64 R4, tmem[UR4+0x40] ;  /* 0x00004004000479ee */ /* 0x000e620008340000 */
[--C-:B------:R-:W-:Y:S01]  /*7e10*/  HADD2.F32 R0, -RZ, R2.reuse.H0_H0 ;  /* 0x20000002ff007230 */ /* 0x100fe20000004100 */
[----:B------:R-:W-:Y:S01]  /*7e20*/  NOP ;  /* 0x0000000000007918 */ /* 0x000fe20000000000 */
[----:B------:R-:W-:Y:S01]  /*7e30*/  HADD2.F32 R2, -RZ, R2.H1_H1 ;  /* 0x30000002ff027230 */ /* 0x000fe20000004100 */
[----:B------:R-:W-:Y:S01]  /*7e40*/  UIADD3 UR5, UPT, UPT, UR5, 0x1f0, URZ ;  /* 0x000001f005057890 */ /* 0x000fe2000fffe0ff */
[--C-:B------:R-:W-:Y:S01]  /*7e50*/  HADD2.F32 R86, -RZ, R149.reuse.H1_H1 ;  /* 0x30000095ff567230 */ /* 0x100fe20000004100 */
[----:B------:R-:W-:Y:S01]  /*7e60*/  F2FP.F16.E4M3.UNPACK_B R132, R161 ;  /* 0x000000a1ff84723e */ /* 0x000fe200020006ff */
[--C-:B------:R-:W-:Y:S01]  /*7e70*/  HADD2.F32 R114, -RZ, R116.reuse.H0_H0 ;  /* 0x20000074ff727230 */ /* 0x100fe20000004100 */
[----:B------:R-:W-:Y:S01]  /*7e80*/  UPRMT UR5, UR37, 0x654, UR5 ;  /* 0x0000065425057896 */ /* 0x000fe20008000005 */
[----:B------:R-:W-:Y:S01]  /*7e90*/  HADD2.F32 R117, -RZ, R116.H1_H1 ;  /* 0x30000074ff757230 */ /* 0x000fe20000004100 */
[----:B------:R-:W-:Y:S01]  /*7ea0*/  F2FP.F16.E4M3.UNPACK_B R136, R162 ;  /* 0x000000a2ff88723e */ /* 0x000fe200020006ff */
[--C-:B------:R-:W-:Y:S01]  /*7eb0*/  HADD2.F32 R118, -RZ, R120.reuse.H0_H0 ;  /* 0x20000078ff767230 */ /* 0x100fe20000004100 */
[----:B------:R-:W-:Y:S01]  /*7ec0*/  F2FP.F16.E4M3.UNPACK_B R152, R152.H1 ;  /* 0x00000098ff98723e */ /* 0x000fe200030006ff */
[----:B------:R-:W-:Y:S01]  /*7ed0*/  HADD2.F32 R121, -RZ, R120.H1_H1 ;  /* 0x30000078ff797230 */ /* 0x000fe20000004100 */
[----:B------:R-:W-:Y:S01]  /*7ee0*/  F2FP.F16.E4M3.UNPACK_B R153, R153.H1 ;  /* 0x00000099ff99723e */ /* 0x000fe200030006ff */
[--C-:B------:R-:W-:Y:S01]  /*7ef0*/  HADD2.F32 R122, -RZ, R124.reuse.H0_H0 ;  /* 0x2000007cff7a7230 */ /* 0x100fe20000004100 */
[----:B------:R-:W-:Y:S01]  /*7f00*/  F2FP.F16.E4M3.UNPACK_B R154, R154.H1 ;  /* 0x0000009aff9a723e */ /* 0x000fe200030006ff */
[----:B-1----:R-:W-:Y:S01]  /*7f10*/  SYNCS.ARRIVE.TRANS64.RED.A1T0 RZ, [UR5], RZ ;  /* 0x000000ffffff79a7 */ /* 0x002fe20008100405 */
[----:B------:R-:W-:Y:S01]  /*7f20*/  HADD2.F32 R125, -RZ, R124.H1_H1 ;  /* 0x3000007cff7d7230 */ /* 0x000fe20000004100 */
[----:B------:R-:W-:Y:S01]  /*7f30*/  F2FP.F16.E4M3.UNPACK_B R155, R155.H1 ;  /* 0x0000009bff9b723e */ /* 0x000fe200030006ff */
[--C-:B------:R-:W-:Y:S01]  /*7f40*/  HADD2.F32 R126, -RZ, R128.reuse.H0_H0 ;  /* 0x20000080ff7e7230 */ /* 0x100fe20000004100 */
[----:B------:R-:W-:Y:S01]  /*7f50*/  F2FP.F16.E4M3.UNPACK_B R156, R156.H1 ;  /* 0x0000009cff9c723e */ /* 0x000fe200030006ff */
[----:B------:R-:W-:Y:S01]  /*7f60*/  HADD2.F32 R129, -RZ, R128.H1_H1 ;  /* 0x30000080ff817230 */ /* 0x000fe20000004100 */
[----:B------:R-:W-:Y:S01]  /*7f70*/  F2FP.F16.E4M3.UNPACK_B R157, R157.H1 ;  /* 0x0000009dff9d723e */ /* 0x000fe200030006ff */
[C---:B------:R-:W-:Y:S01]  /*7f80*/  FMUL R4, R78.reuse, R4 ;  /* 0x000000044e047220 */ /* 0x040fe20000400000 */
[C---:B------:R-:W-:Y:S01]  /*7f90*/  FMUL R5, R78.reuse, R5 ;  /* 0x000000054e057220 */ /* 0x040fe20000400000 */
[----:B------:R-:W-:Y:S02]  /*7fa0*/  HADD2.F32 R3, -RZ, R148.H0_H0 ;  /* 0x20000094ff037230 */ /* 0x000fe40000004100 */
        /* <DEDUP_REMOVED lines=9> */
[C---:B------:R-:W-:Y:S01]  /*8040*/  FMUL R2, R78.reuse, R21 ;  /* 0x000000154e027220 */ /* 0x040fe20000400000 */
[C---:B------:R-:W-:Y:S01]  /*8050*/  FMUL R21, R78.reuse, R28 ;  /* 0x0000001c4e157220 */ /* 0x040fe20000400000 */
[----:B------:R-:W-:Y:S02]  /*8060*/  HADD2.F32 R130, -RZ, R132.H0_H0 ;  /* 0x20000084ff827230 */ /* 0x000fe40000004100 */
[C---:B------:R-:W-:Y:S01]  /*8070*/  FMUL R6, R78.reuse, R6 ;  /* 0x000000064e067220 */ /* 0x040fe20000400000 */
[----:B------:R-:W-:Y:S02]  /*8080*/  HADD2.F32 R82, -RZ, R148.H1_H1 ;  /* 0x30000094ff527230 */ /* 0x000fe40000004100 */
[C---:B------:R-:W-:Y:S01]  /*8090*/  FMUL R7, R78.reuse, R7 ;  /* 0x000000074e077220 */ /* 0x040fe20000400000 */
[----:B------:R-:W-:Y:S02]  /*80a0*/  HADD2.F32 R85, -RZ, R149.H0_H0 ;  /* 0x20000095ff557230 */ /* 0x000fe40000004100 */
[C---:B------:R-:W-:Y:S01]  /*80b0*/  FFMA R6, R81.reuse, R3, R6 ;  /* 0x0000000351067223 */ /* 0x040fe20000000006 */
[----:B------:R-:W-:Y:S02]  /*80c0*/  HADD2.F32 R133, -RZ, R132.H1_H1 ;  /* 0x30000084ff857230 */ /* 0x000fe40000004100 */
[C---:B------:R-:W-:Y:S01]  /*80d0*/  FFMA R7, R81.reuse, R82, R7 ;  /* 0x0000005251077223 */ /* 0x040fe20000000007 */
[C---:B------:R-:W-:Y:S01]  /*80e0*/  FFMA R8, R81.reuse, R83, R8 ;  /* 0x0000005351087223 */ /* 0x040fe20000000008 */
[C---:B------:R-:W-:Y:S01]  /*80f0*/  FFMA R9, R81.reuse, R84, R9 ;  /* 0x0000005451097223 */ /* 0x040fe20000000009 */
[--C-:B------:R-:W-:Y:S02]  /*8100*/  HADD2.F32 R82, -RZ, R138.reuse.H0_H0 ;  /* 0x2000008aff527230 */ /* 0x100fe40000004100 */
[C---:B------:R-:W-:Y:S01]  /*8110*/  FMUL R10, R78.reuse, R10 ;  /* 0x0000000a4e0a7220 */ /* 0x040fe20000400000 */
[----:B------:R-:W-:Y:S02]  /*8120*/  HADD2.F32 R83, -RZ, R138.H1_H1 ;  /* 0x3000008aff537230 */ /* 0x000fe40000004100 */
[C---:B------:R-:W-:Y:S01]  /*8130*/  FMUL R11, R78.reuse, R11 ;  /* 0x0000000b4e0b7220 */ /* 0x040fe20000400000 */
[----:B------:R-:W-:Y:S02]  /*8140*/  HADD2.F32 R89, -RZ, R150.H0_H0 ;  /* 0x20000096ff597230 */ /* 0x000fe40000004100 */
[C---:B------:R-:W-:Y:S01]  /*8150*/  FFMA R10, R81.reuse, R85, R10 ;  /* 0x00000055510a7223 */ /* 0x040fe2000000000a */
[--C-:B------:R-:W-:Y:S02]  /*8160*/  HADD2.F32 R134, -RZ, R136.reuse.H0_H0 ;  /* 0x20000088ff867230 */ /* 0x100fe40000004100 */
[C---:B------:R-:W-:Y:S01]  /*8170*/  FFMA R11, R81.reuse, R86, R11 ;  /* 0x00000056510b7223 */ /* 0x040fe2000000000b */
[C---:B------:R-:W-:Y:S01]  /*8180*/  FFMA R12, R81.reuse, R87, R12 ;  /* 0x00000057510c7223 */ /* 0x040fe2000000000c */
[----:B------:R-:W-:Y:S01]  /*8190*/  FFMA R13, R81, R88, R13 ;  /* 0x00000058510d7223 */ /* 0x000fe2000000000d */
[----:B------:R-:W-:Y:S01]  /*81a0*/  F2FP.SATFINITE.E4M3.F32.PACK_AB_MERGE_C R86, R7, R6, RZ ;  /* 0x000000060756723e */ /* 0x000fe200048070ff */
[C---:B------:R-:W-:Y:S01]  /*81b0*/  FMUL R7, R78.reuse, R24 ;  /* 0x000000184e077220 */ /* 0x040fe20000400000 */
[----:B------:R-:W-:Y:S01]  /*81c0*/  F2FP.SATFINITE.E4M3.F32.PACK_AB_MERGE_C R138, R11, R10, RZ ;  /* 0x0000000a0b8a723e */ /* 0x000fe200048070ff */
[C---:B------:R-:W-:Y:S01]  /*81d0*/  FMUL R10, R78.reuse, R25 ;  /* 0x000000194e0a7220 */ /* 0x040fe20000400000 */
[C---:B------:R-:W-:Y:S01]  /*81e0*/  FMUL R25, R78.reuse, R32 ;  /* 0x000000204e197220 */ /* 0x040fe20000400000 */
[----:B------:R-:W-:Y:S02]  /*81f0*/  HADD2.F32 R137, -RZ, R136.H1_H1 ;  /* 0x30000088ff897230 */ /* 0x000fe40000004100 */
[C---:B------:R-:W-:Y:S01]  /*8200*/  FMUL R14, R78.reuse, R14 ;  /* 0x0000000e4e0e7220 */ /* 0x040fe20000400000 */
[----:B------:R-:W-:Y:S02]  /*8210*/  HADD2.F32 R90, -RZ, R150.H1_H1 ;  /* 0x30000096ff5a7230 */ /* 0x000fe40000004100 */
[C---:B------:R-:W-:Y:S01]  /*8220*/  FMUL R15, R78.reuse, R15 ;  /* 0x0000000f4e0f7220 */ /* 0x040fe20000400000 */
[--C-:B------:R-:W-:Y:S02]  /*8230*/  HADD2.F32 R93, -RZ, R151.reuse.H0_H0 ;  /* 0x20000097ff5d7230 */ /* 0x100fe40000004100 */
[C---:B------:R-:W-:Y:S01]  /*8240*/  FFMA R14, R81.reuse, R89, R14 ;  /* 0x00000059510e7223 */ /* 0x040fe2000000000e */
[----:B------:R-:W-:Y:S02]  /*8250*/  HADD2.F32 R94, -RZ, R151.H1_H1 ;  /* 0x30000097ff5e7230 */ /* 0x000fe40000004100 */
[C---:B------:R-:W-:Y:S01]  /*8260*/  FFMA R15, R81.reuse, R90, R15 ;  /* 0x0000005a510f7223 */ /* 0x040fe2000000000f */
[C---:B------:R-:W-:Y:S01]  /*8270*/  FFMA R16, R81.reuse, R91, R16 ;  /* 0x0000005b51107223 */ /* 0x040fe20000000010 */
[----:B------:R-:W-:Y:S01]  /*8280*/  FFMA R17, R81, R92, R17 ;  /* 0x0000005c51117223 */ /* 0x000fe20000000011 */
[C---:B------:R-:W-:Y:S01]  /*8290*/  FMUL R18, R78.reuse, R18 ;  /* 0x000000124e127220 */ /* 0x040fe20000400000 */
[C---:B------:R-:W-:Y:S01]  /*82a0*/  FMUL R19, R78.reuse, R19 ;  /* 0x000000134e137220 */ /* 0x040fe20000400000 */
[--C-:B------:R-:W-:Y:S01]  /*82b0*/  HADD2.F32 R96, -RZ, R152.reuse.H0_H0 ;  /* 0x20000098ff607230 */ /* 0x100fe20000004100 */
[----:B------:R-:W-:Y:S01]  /*82c0*/  F2FP.SATFINITE.E4M3.F32.PACK_AB_MERGE_C R14, R15, R14, RZ ;  /* 0x0000000e0f0e723e */ /* 0x000fe200048070ff */
[C---:B------:R-:W-:Y:S01]  /*82d0*/  FFMA R18, R81.reuse, R93, R18 ;  /* 0x0000005d51127223 */ /* 0x040fe20000000012 */
[C---:B------:R-:W-:Y:S01]  /*82e0*/  FFMA R19, R81.reuse, R94, R19 ;  /* 0x0000005e51137223 */ /* 0x040fe20000000013 */
[C---:B------:R-:W-:Y:S01]  /*82f0*/  FFMA R0, R81.reuse, R95, R0 ;  /* 0x0000005f51007223 */ /* 0x040fe20000000000 */
[----:B------:R-:W-:Y:S01]  /*8300*/  FFMA R2, R81, R97, R2 ;  /* 0x0000006151027223 */ /* 0x000fe20000000002 */
[----:B------:R-:W-:Y:S02]  /*8310*/  HADD2.F32 R99, -RZ, R152.H1_H1 ;  /* 0x30000098ff637230 */ /* 0x000fe40000004100 */
[C---:B------:R-:W-:Y:S01]  /*8320*/  FMUL R3, R78.reuse, R22 ;  /* 0x000000164e037220 */ /* 0x040fe20000400000 */
[----:B------:R-:W-:Y:S01]  /*8330*/  F2FP.SATFINITE.E4M3.F32.PACK_AB_MERGE_C R18, R19, R18, RZ ;  /* 0x000000121312723e */ /* 0x000fe200048070ff */
[C---:B------:R-:W-:Y:S01]  /*8340*/  FMUL R22, R78.reuse, R29 ;  /* 0x0000001d4e167220 */ /* 0x040fe20000400000 */
[C---:B------:R-:W-:Y:S01]  /*8350*/  FMUL R29, R78.reuse, R36 ;  /* 0x000000244e1d7220 */ /* 0x040fe20000400000 */
[C---:B------:R-:W-:Y:S01]  /*8360*/  FFMA R3, R81.reuse, R96, R3 ;  /* 0x0000006051037223 */ /* 0x040fe20000000003 */
[C---:B------:R-:W-:Y:S01]  /*8370*/  FMUL R6, R78.reuse, R23 ;  /* 0x000000174e067220 */ /* 0x040fe20000400000 */
[--C-:B------:R-:W-:Y:S02]  /*8380*/  HADD2.F32 R100, -RZ, R153.reuse.H0_H0 ;  /* 0x20000099ff647230 */ /* 0x100fe40000004100 */
[C---:B------:R-:W-:Y:S01]  /*8390*/  FMUL R11, R78.reuse, R26 ;  /* 0x0000001a4e0b7220 */ /* 0x040fe20000400000 */
[----:B------:R-:W-:Y:S02]  /*83a0*/  HADD2.F32 R103, -RZ, R153.H1_H1 ;  /* 0x30000099ff677230 */ /* 0x000fe40000004100 */
[C---:B------:R-:W-:Y:S01]  /*83b0*/  FFMA R6, R81.reuse, R99, R6 ;  /* 0x0000006351067223 */ /* 0x040fe20000000006 */
[C---:B------:R-:W-:Y:S01]  /*83c0*/  FFMA R7, R81.reuse, R98, R7 ;  /* 0x0000006251077223 */ /* 0x040fe20000000007 */
[C---:B------:R-:W-:Y:S01]  /*83d0*/  FFMA R10, R81.reuse, R101, R10 ;  /* 0x00000065510a7223 */ /* 0x040fe2000000000a */
[C---:B------:R-:W-:Y:S01]  /*83e0*/  FFMA R11, R81.reuse, R100, R11 ;  /* 0x00000064510b7223 */ /* 0x040fe2000000000b */
[----:B------:R-:W-:Y:S01]  /*83f0*/  FMUL R26, R78, R33 ;  /* 0x000000214e1a7220 */ /* 0x000fe20000400000 */
[----:B------:R-:W-:Y:S01]  /*8400*/  F2FP.SATFINITE.E4M3.F32.PACK_AB_MERGE_C R3, R6, R3, RZ ;  /* 0x000000030603723e */ /* 0x000fe200048070ff */
[C---:B------:R-:W-:Y:S01]  /*8410*/  FMUL R33, R78.reuse, R40 ;  /* 0x000000284e217220 */ /* 0x040fe20000400000 */
        /* <DEDUP_REMOVED lines=8> */
[C---:B------:R-:W-:Y:S01]  /*84a0*/  FMUL R30, R78.reuse, R37 ;  /* 0x000000254e1e7220 */ /* 0x040fe20000400000 */
[C---:B------:R-:W-:Y:S01]  /*84b0*/  FMUL R37, R78.reuse, R44 ;  /* 0x0000002c4e257220 */ /* 0x040fe20000400000 */
[C---:B------:R-:W-:Y:S01]  /*84c0*/  FMUL R24, R78.reuse, R31 ;  /* 0x0000001f4e187220 */ /* 0x040fe20000400000 */
[----:B------:R-:W-:Y:S01]  /*84d0*/  F2FP.F16.E4M3.UNPACK_B R158, R158.H1 ;  /* 0x0000009eff9e723e */ /* 0x000fe200030006ff */
[--C-:B------:R-:W-:Y:S02]  /*84e0*/  HADD2.F32 R108, -RZ, R155.reuse.H0_H0 ;  /* 0x2000009bff6c7230 */ /* 0x100fe40000004100 */
[----:B------:R-:W-:Y:S01]  /*84f0*/  FMUL R27, R78, R34 ;  /* 0x000000224e1b7220 */ /* 0x000fe20000400000 */
[----:B------:R-:W-:Y:S02]  /*8500*/  HADD2.F32 R111, -RZ, R155.H1_H1 ;  /* 0x3000009bff6f7230 */ /* 0x000fe40000004100 */
[C---:B------:R-:W-:Y:S01]  /*8510*/  FFMA R24, R81.reuse, R107, R24 ;  /* 0x0000006b51187223 */ /* 0x040fe20000000018 */
[----:B------:R-:W-:Y:S01]  /*8520*/  F2FP.F16.E4M3.UNPACK_B R159, R159.H1 ;  /* 0x0000009fff9f723e */ /* 0x000fe200030006ff */
[C---:B------:R-:W-:Y:S01]  /*8530*/  FFMA R25, R81.reuse, R106, R25 ;  /* 0x0000006a51197223 */ /* 0x040fe20000000019 */
[C---:B------:R-:W-:Y:S01]  /*8540*/  FFMA R26, R81.reuse, R109, R26 ;  /* 0x0000006d511a7223 */ /* 0x040fe2000000001a */
[----:B------:R-:W-:Y:S01]  /*8550*/  F2FP.F16.E4M3.UNPACK_B R160, R160.H1 ;  /* 0x000000a0ffa0723e */ /* 0x000fe200030006ff */
[C---:B------:R-:W-:Y:S01]  /*8560*/  FFMA R27, R81.reuse, R108, R27 ;  /* 0x0000006c511b7223 */ /* 0x040fe2000000001b */
[----:B------:R-:W-:Y:S01]  /*8570*/  F2FP.SATFINITE.E4M3.F32.PACK_AB_MERGE_C R6, R24, R23, RZ ;  /* 0x000000171806723e */ /* 0x000fe200048070ff */
[C---:B------:R-:W-:Y:S01]  /*8580*/  FMUL R34, R78.reuse, R41 ;  /* 0x000000294e227220 */ /* 0x040fe20000400000 */
[C---:B------:R-:W-:Y:S01]  /*8590*/  FMUL R41, R78.reuse, R48 ;  /* 0x000000304e297220 */ /* 0x040fe20000400000 */
[----:B------:R-:W-:Y:S01]  /*85a0*/  FMUL R28, R78, R35 ;  /* 0x000000234e1c7220 */ /* 0x000fe20000400000 */
[----:B------:R-:W-:Y:S01]  /*85b0*/  F2FP.F16.E4M3.UNPACK_B R161, R161.H1 ;  /* 0x000000a1ffa1723e */ /* 0x000fe200030006ff */
[--C-:B------:R-:W-:Y:S01]  /*85c0*/  HADD2.F32 R112, -RZ, R156.reuse.H0_H0 ;  /* 0x2000009cff707230 */ /* 0x100fe20000004100 */
[----:B------:R-:W-:Y:S01]  /*85d0*/  F2FP.SATFINITE.E4M3.F32.PACK_AB_MERGE_C R6, R22, R21, R6 ;  /* 0x000000151606723e */ /* 0x000fe20004807006 */
[C---:B------:R-:W-:Y:S01]  /*85e0*/  FFMA R28, R81.reuse, R111, R28 ;  /* 0x0000006f511c7223 */ /* 0x040fe2000000001c */
[C---:B------:R-:W-:Y:S01]  /*85f0*/  FFMA R29, R81.reuse, R110, R29 ;  /* 0x0000006e511d7223 */ /* 0x040fe2000000001d */
[C---:B------:R-:W-:Y:S01]  /*8600*/  FFMA R30, R81.reuse, R113, R30 ;  /* 0x00000071511e7223 */ /* 0x040fe2000000001e */
[----:B------:R-:W-:Y:S02]  /*8610*/  HADD2.F32 R115, -RZ, R156.H1_H1 ;  /* 0x3000009cff737230 */ /* 0x000fe40000004100 */
[C---:B------:R-:W-:Y:S01]  /*8620*/  FMUL R31, R78.reuse, R38 ;  /* 0x000000264e1f7220 */ /* 0x040fe20000400000 */
[----:B------:R-:W-:Y:S01]  /*8630*/  F2FP.F16.E4M3.UNPACK_B R162, R162.H1 ;  /* 0x000000a2ffa2723e */ /* 0x000fe200030006ff */
[C---:B------:R-:W-:Y:S01]  /*8640*/  FMUL R38, R78.reuse, R45 ;  /* 0x0000002d4e267220 */ /* 0x040fe20000400000 */
[C---:B------:R-:W-:Y:S01]  /*8650*/  FMUL R45, R78.reuse, R52 ;  /* 0x000000344e2d7220 */ /* 0x040fe20000400000 */
[----:B------:R-:W-:Y:S01]  /*8660*/  F2FP.F16.E4M3.UNPACK_B R163, R163.H1 ;  /* 0x000000a3ffa3723e */ /* 0x000fe200030006ff */
[----:B------:R-:W-:Y:S01]  /*8670*/  FFMA R31, R81, R112, R31 ;  /* 0x00000070511f7223 */ /* 0x000fe2000000001f */
[----:B------:R-:W-:Y:S01]  /*8680*/  FMUL R52, R78, R59 ;  /* 0x0000003b4e347220 */ /* 0x000fe20000400000 */
[----:B------:R-:W-:Y:S01]  /*8690*/  IADD3 R76, PT, PT, R76, 0x1, RZ ;  /* 0x000000014c4c7810 */ /* 0x000fe20007ffe0ff */
[C---:B------:R-:W-:Y:S01]  /*86a0*/  FMUL R59, R78.reuse, R66 ;  /* 0x000000424e3b7220 */ /* 0x040fe20000400000 */
[----:B------:R-:W-:Y:S01]  /*86b0*/  F2FP.SATFINITE.E4M3.F32.PACK_AB_MERGE_C R66, R13, R12, R14 ;  /* 0x0000000c0d42723e */ /* 0x000fe2000480700e */
[C---:B------:R-:W-:Y:S01]  /*86c0*/  FMUL R32, R78.reuse, R39 ;  /* 0x000000274e207220 */ /* 0x040fe20000400000 */
[--C-:B------:R-:W-:Y:S02]  /*86d0*/  HADD2.F32 R116, -RZ, R157.reuse.H0_H0 ;  /* 0x2000009dff747230 */ /* 0x100fe40000004100 */
[C---:B------:R-:W-:Y:S01]  /*86e0*/  FMUL R35, R78.reuse, R42 ;  /* 0x0000002a4e237220 */ /* 0x040fe20000400000 */
[----:B------:R-:W-:Y:S02]  /*86f0*/  HADD2.F32 R119, -RZ, R157.H1_H1 ;  /* 0x3000009dff777230 */ /* 0x000fe40000004100 */
[C---:B------:R-:W-:Y:S01]  /*8700*/  FFMA R32, R81.reuse, R115, R32 ;  /* 0x0000007351207223 */ /* 0x040fe20000000020 */
[----:B------:R-:W-:Y:S01]  /*8710*/  FMUL R36, R78, R43 ;  /* 0x0000002b4e247220 */ /* 0x000fe20000400000 */
[C---:B------:R-:W-:Y:S01]  /*8720*/  FFMA R33, R81.reuse, R114, R33 ;  /* 0x0000007251217223 */ /* 0x040fe20000000021 */
[C---:B------:R-:W-:Y:S01]  /*8730*/  FFMA R34, R81.reuse, R117, R34 ;  /* 0x0000007551227223 */ /* 0x040fe20000000022 */
[--C-:B------:R-:W-:Y:S01]  /*8740*/  HADD2.F32 R120, -RZ, R158.reuse.H0_H0 ;  /* 0x2000009eff787230 */ /* 0x100fe20000004100 */
[----:B------:R-:W-:Y:S01]  /*8750*/  F2FP.SATFINITE.E4M3.F32.PACK_AB_MERGE_C R32, R32, R31, RZ ;  /* 0x0000001f2020723e */ /* 0x000fe200048070ff */
[C---:B------:R-:W-:Y:S01]  /*8760*/  FFMA R35, R81.reuse, R116, R35 ;  /* 0x0000007451237223 */ /* 0x040fe20000000023 */
[----:B------:R-:W-:Y:S02]  /*8770*/  HADD2.F32 R123, -RZ, R158.H1_H1 ;  /* 0x3000009eff7b7230 */ /* 0x000fe40000004100 */
[----:B------:R-:W-:Y:S01]  /*8780*/  FMUL R39, R78, R46 ;  /* 0x0000002e4e277220 */ /* 0x000fe20000400000 */
[----:B------:R-:W-:Y:S01]  /*8790*/  F2FP.SATFINITE.E4M3.F32.PACK_AB_MERGE_C R32, R30, R29, R32 ;  /* 0x0000001d1e20723e */ /* 0x000fe20004807020 */
[C---:B------:R-:W-:Y:S01]  /*87a0*/  FFMA R36, R81.reuse, R119, R36 ;  /* 0x0000007751247223 */ /* 0x040fe20000000024 */
[C---:B------:R-:W-:Y:S01]  /*87b0*/  FMUL R40, R78.reuse, R47 ;  /* 0x0000002f4e287220 */ /* 0x040fe20000400000 */
[C---:B------:R-:W-:Y:S01]  /*87c0*/  FFMA R37, R81.reuse, R118, R37 ;  /* 0x0000007651257223 */ /* 0x040fe20000000025 */
[C---:B------:R-:W-:Y:S01]  /*87d0*/  FFMA R38, R81.reuse, R121, R38 ;  /* 0x0000007951267223 */ /* 0x040fe20000000026 */
[C---:B------:R-:W-:Y:S01]  /*87e0*/  FMUL R42, R78.reuse, R49 ;  /* 0x000000314e2a7220 */ /* 0x040fe20000400000 */
[--C-:B------:R-:W-:Y:S02]  /*87f0*/  HADD2.F32 R124, -RZ, R159.reuse.H0_H0 ;  /* 0x2000009fff7c7230 */ /* 0x100fe40000004100 */
[C---:B------:R-:W-:Y:S01]  /*8800*/  FFMA R39, R81.reuse, R120, R39 ;  /* 0x0000007851277223 */ /* 0x040fe20000000027 */
[----:B------:R-:W-:Y:S02]  /*8810*/  HADD2.F32 R127, -RZ, R159.H1_H1 ;  /* 0x3000009fff7f7230 */ /* 0x000fe40000004100 */
[C---:B------:R-:W-:Y:S01]  /*8820*/  FMUL R43, R78.reuse, R50 ;  /* 0x000000324e2b7220 */ /* 0x040fe20000400000 */
[C---:B------:R-:W-:Y:S01]  /*8830*/  FFMA R40, R81.reuse, R123, R40 ;  /* 0x0000007b51287223 */ /* 0x040fe20000000028 */
[C---:B------:R-:W-:Y:S01]  /*8840*/  FMUL R44, R78.reuse, R51 ;  /* 0x000000334e2c7220 */ /* 0x040fe20000400000 */
[C---:B------:R-:W-:Y:S01]  /*8850*/  FFMA R41, R81.reuse, R122, R41 ;  /* 0x0000007a51297223 */ /* 0x040fe20000000029 */
[C---:B------:R-:W-:Y:S01]  /*8860*/  FMUL R50, R78.reuse, R57 ;  /* 0x000000394e327220 */ /* 0x040fe20000400000 */
[C---:B------:R-:W-:Y:S01]  /*8870*/  FMUL R57, R78.reuse, R64 ;  /* 0x000000404e397220 */ /* 0x040fe20000400000 */
[----:B------:R-:W-:Y:S01]  /*8880*/  FFMA R42, R81, R125, R42 ;  /* 0x0000007d512a7223 */ /* 0x000fe2000000002a */
[C---:B------:R-:W-:Y:S01]  /*8890*/  FMUL R46, R78.reuse, R53 ;  /* 0x000000354e2e7220 */ /* 0x040fe20000400000 */
[--C-:B------:R-:W-:Y:S01]  /*88a0*/  HADD2.F32 R128, -RZ, R160.reuse.H0_H0 ;  /* 0x200000a0ff807230 */ /* 0x100fe20000004100 */
[----:B------:R-:W-:Y:S01]  /*88b0*/  F2FP.SATFINITE.E4M3.F32.PACK_AB_MERGE_C R64, R5, R4, R86 ;  /* 0x000000040540723e */ /* 0x000fe20004807056 */
[C---:B------:R-:W-:Y:S01]  /*88c0*/  FMUL R51, R78.reuse, R58 ;  /* 0x0000003a4e337220 */ /* 0x040fe20000400000 */
[C---:B------:R-:W-:Y:S01]  /*88d0*/  FMUL R53, R78.reuse, R60 ;  /* 0x0000003c4e357220 */ /* 0x040fe20000400000 */
[C---:B------:R-:W-:Y:S01]  /*88e0*/  FFMA R43, R81.reuse, R124, R43 ;  /* 0x0000007c512b7223 */ /* 0x040fe2000000002b */
[----:B------:R-:W-:Y:S02]  /*88f0*/  HADD2.F32 R131, -RZ, R160.H1_H1 ;  /* 0x300000a0ff837230 */ /* 0x000fe40000004100 */
[C---:B------:R-:W-:Y:S01]  /*8900*/  FMUL R47, R78.reuse, R54 ;  /* 0x000000364e2f7220 */ /* 0x040fe20000400000 */
[C---:B------:R-:W-:Y:S01]  /*8910*/  FMUL R58, R78.reuse, R65 ;  /* 0x000000414e3a7220 */ /* 0x040fe20000400000 */
[----:B------:R-:W-:Y:S01]  /*8920*/  FMUL R60, R78, R67 ;  /* 0x000000434e3c7220 */ /* 0x000fe20000400000 */
[----:B------:R-:W-:Y:S01]  /*8930*/  F2FP.SATFINITE.E4M3.F32.PACK_AB_MERGE_C R5, R20, R11, RZ ;  /* 0x0000000b1405723e */ /* 0x000fe200048070ff */
[----:B------:R-:W-:Y:S01]  /*8940*/  FFMA R44, R81, R127, R44 ;  /* 0x0000007f512c7223 */ /* 0x000fe2000000002c */
[C---:B------:R-:W-:Y:S01]  /*8950*/  FMUL R48, R78.reuse, R55 ;  /* 0x000000374e307220 */ /* 0x040fe20000400000 */
[----:B------:R-:W-:Y:S01]  /*8960*/  F2FP.SATFINITE.E4M3.F32.PACK_AB_MERGE_C R65, R9, R8, R138 ;  /* 0x000000080941723e */ /* 0x000fe2000480708a */
[----:B------:R-:W-:Y:S01]  /*8970*/  FFMA R45, R81, R126, R45 ;  /* 0x0000007e512d7223 */ /* 0x000fe2000000002d */
[----:B------:R-:W-:Y:S01]  /*8980*/  F2FP.SATFINITE.E4M3.F32.PACK_AB_MERGE_C R67, R17, R16, R18 ;  /* 0x000000101143723e */ /* 0x000fe20004807012 */
[----:B------:R-:W-:Y:S01]  /*8990*/  FMUL R49, R78, R56 ;  /* 0x000000384e317220 */ /* 0x000fe20000400000 */
[C---:B------:R-:W-:Y:S01]  /*89a0*/  FFMA R46, R81.reuse, R129, R46 ;  /* 0x00000081512e7223 */ /* 0x040fe2000000002e */
[--C-:B------:R-:W-:Y:S02]  /*89b0*/  HADD2.F32 R132, -RZ, R161.reuse.H0_H0 ;  /* 0x200000a1ff847230 */ /* 0x100fe40000004100 */
[C---:B------:R-:W-:Y:S01]  /*89c0*/  FFMA R47, R81.reuse, R128, R47 ;  /* 0x00000080512f7223 */ /* 0x040fe2000000002f */
[----:B------:R1:W-:Y:S01]  /*89d0*/  STS.128 [R172+UR49+0x6400], R64 ;  /* 0x00640040ac007988 */ /* 0x0003e20008000c31 */
[----:B------:R-:W-:Y:S01]  /*89e0*/  HADD2.F32 R135, -RZ, R161.H1_H1 ;  /* 0x300000a1ff877230 */ /* 0x000fe20000004100 */
[----:B------:R-:W-:Y:S01]  /*89f0*/  F2FP.SATFINITE.E4M3.F32.PACK_AB_MERGE_C R5, R10, R7, R5 ;  /* 0x000000070a05723e */ /* 0x000fe20004807005 */
[C---:B------:R-:W-:Y:S01]  /*8a00*/  FFMA R48, R81.reuse, R131, R48 ;  /* 0x0000008351307223 */ /* 0x040fe20000000030 */
[----:B------:R-:W-:Y:S01]  /*8a10*/  F2FP.SATFINITE.E4M3.F32.PACK_AB_MERGE_C R7, R28, R27, RZ ;  /* 0x0000001b1c07723e */ /* 0x000fe200048070ff */
        /* <DEDUP_REMOVED lines=8> */
[----:B------:R-:W-:Y:S01]  /*8aa0*/  FMUL R56, R78, R63 ;  /* 0x0000003f4e387220 */ /* 0x000fe20000400000 */
[----:B------:R-:W-:Y:S01]  /*8ab0*/  F2FP.SATFINITE.E4M3.F32.PACK_AB_MERGE_C R4, R2, R0, R3 ;  /* 0x000000000204723e */ /* 0x000fe20004807003 */
[C---:B------:R-:W-:Y:S01]  /*8ac0*/  FFMA R53, R81.reuse, R134, R53 ;  /* 0x0000008651357223 */ /* 0x040fe20000000035 */
[----:B------:R-:W-:Y:S01]  /*8ad0*/  F2FP.SATFINITE.E4M3.F32.PACK_AB_MERGE_C R7, R26, R25, R7 ;  /* 0x000000191a07723e */ /* 0x000fe20004807007 */
[C---:B------:R-:W-:Y:S01]  /*8ae0*/  FFMA R54, R81.reuse, R137, R54 ;  /* 0x0000008951367223 */ /* 0x040fe20000000036 */
[--C-:B------:R-:W-:Y:S02]  /*8af0*/  HADD2.F32 R84, -RZ, R163.reuse.H0_H0 ;  /* 0x200000a3ff547230 */ /* 0x100fe40000004100 */
[C---:B------:R-:W-:Y:S01]  /*8b00*/  FFMA R55, R81.reuse, R136, R55 ;  /* 0x0000008851377223 */ /* 0x040fe20000000037 */
[----:B------:R-:W-:Y:S01]  /*8b10*/  HADD2.F32 R85, -RZ, R163.H1_H1 ;  /* 0x300000a3ff557230 */ /* 0x000fe20000004100 */
[----:B------:R1:W-:Y:S01]  /*8b20*/  STS.128 [R204+0x6010], R4 ;  /* 0x00601004cc007388 */ /* 0x0003e20000000c00 */
[----:B------:R-:W-:Y:S01]  /*8b30*/  F2FP.SATFINITE.E4M3.F32.PACK_AB_MERGE_C R35, R36, R35, RZ ;  /* 0x000000232423723e */ /* 0x000fe200048070ff */
[C---:B------:R-:W-:Y:S01]  /*8b40*/  FFMA R56, R81.reuse, R139, R56 ;  /* 0x0000008b51387223 */ /* 0x040fe20000000038 */
[----:B------:R-:W-:Y:S01]  /*8b50*/  F2FP.SATFINITE.E4M3.F32.PACK_AB_MERGE_C R39, R40, R39, RZ ;  /* 0x000000272827723e */ /* 0x000fe200048070ff */
[C---:B------:R-:W-:Y:S01]  /*8b60*/  FFMA R57, R81.reuse, R82, R57 ;  /* 0x0000005251397223 */ /* 0x040fe20000000039 */
[----:B------:R-:W-:Y:S01]  /*8b70*/  F2FP.SATFINITE.E4M3.F32.PACK_AB_MERGE_C R43, R44, R43, RZ ;  /* 0x0000002b2c2b723e */ /* 0x000fe200048070ff */
[C---:B------:R-:W-:Y:S01]  /*8b80*/  FFMA R58, R81.reuse, R83, R58 ;  /* 0x00000053513a7223 */ /* 0x040fe2000000003a */
[C---:B------:R-:W-:Y:S01]  /*8b90*/  FFMA R59, R81.reuse, R84, R59 ;  /* 0x00000054513b7223 */ /* 0x040fe2000000003b */
[----:B------:R-:W-:Y:S01]  /*8ba0*/  F2FP.SATFINITE.E4M3.F32.PACK_AB_MERGE_C R33, R34, R33, R35 ;  /* 0x000000212221723e */ /* 0x000fe20004807023 */
        /* <DEDUP_REMOVED lines=11> */
[----:B------:R-:W-:Y:S05]  /*8c60*/  F2FP.SATFINITE.E4M3.F32.PACK_AB_MERGE_C R51, R58, R57, R59 ;  /* 0x000000393a33723e */ /* 0x000fea000480703b */
        /* <DEDUP_REMOVED lines=9> */
[----:B------:R-:W-:Y:S02]  /*8d00*/  UIADD3 UR8, UP0, UPT, UR52, 0x680, URZ ;  /* 0x0000068034087890 */ /* 0x000fe4000ff1e0ff */
[----:B------:R-:W-:Y:S02]  /*8d10*/  UIADD3 UR5, UPT, UPT, UR41, 0x40, URZ ;  /* 0x0000004029057890 */ /* 0x000fe4000fffe0ff */
[----:B------:R-:W-:Y:S02]  /*8d20*/  UIADD3 UR4, UPT, UPT, UR49, 0x6400, URZ ;  /* 0x0000640031047890 */ /* 0x000fe4000fffe0ff */
[----:B------:R-:W-:Y:S01]  /*8d30*/  UIADD3.X UR9, UPT, UPT, URZ, UR53, URZ, UP0, !UPT ;  /* 0x00000035ff097290 */ /* 0x000fe200087fe4ff */
[----:B------:R-:W-:Y:S01]  /*8d40*/  UMOV UR6, UR42 ;  /* 0x0000002a00067c82 */ /* 0x000fe20008000000 */
[----:B------:R-:W-:Y:S07]  /*8d50*/  UMOV UR7, UR36 ;  /* 0x0000002400077c82 */ /* 0x000fee0008000000 */
[----:B------:R2:W-:Y:S01]  /*8d60*/  UTMASTG.3D [UR4], [UR8] ;  /* 0x00000004080073b5 */ /* 0x0005e20008010000 */
[----:B------:R0:W-:Y:S01]  /*8d70*/  UTMACMDFLUSH ;  /* 0x00000000000079b7 */ /* 0x0001e20000000000 */
[----:B--2---:R-:W-:Y:S04]  /*8d80*/  DEPBAR.LE SB0, 0x1 ;  /* 0x000080400000791a */ /* 0x004fe80000000000 */
.L_x_125:
[----:B------:R-:W-:Y:S05]  /*8d90*/  BSYNC.RECONVERGENT B0 ;  /* 0x0000000000007941 */ /* 0x000fea0003800200 */
.L_x_124:
[----:B------:R-:W-:Y:S01]  /*8da0*/  BAR.SYNC.DEFER_BLOCKING 0x1, 0x80 ;  /* 0x0042000000007b1d */ /* 0x000fe20000010000 */
[----:B------:R-:W-:Y:S01]  /*8db0*/  ISETP.NE.AND P2, PT, R194, RZ, PT ;  /* 0x000000ffc200720c */ /* 0x000fe20003f45270 */
[----:B------:R-:W-:Y:S01]  /*8dc0*/  IMAD.IADD R20, R75, 0x1, R147 ;  /* 0x000000014b147824 */ /* 0x000fe200078e0293 */
[----:B------:R-:W-:Y:S01]  /*8dd0*/  ISETP.NE.AND P0, PT, R195, 0x2, PT ;  /* 0x00000002c300780c */ /* 0x000fe20003f05270 */
[----:B------:R-:W-:Y:S01]  /*8de0*/  IMAD.IADD R21, R77, 0x1, R170 ;  /* 0x000000014d157824 */ /* 0x000fe200078e02aa */
[----:B------:R-:W-:Y:S02]  /*8df0*/  ISETP.NE.AND P1, PT, R76, 0x4, PT ;  /* 0x000000044c00780c */ /* 0x000fe40003f25270 */
[----:B------:R-:W-:Y:S02]  /*8e00*/  SEL R3, RZ, 0x1, P0 ;  /* 0x00000001ff037807 */ /* 0x000fe40000000000 */
[----:B------:R-:W-:Y:S02]  /*8e10*/  SEL R0, RZ, 0x1, P1 ;  /* 0x00000001ff007807 */ /* 0x000fe40000800000 */
[----:B------:R-:W-:Y:S02]  /*8e20*/  LOP3.LUT R182, R182, R3, RZ, 0x3c, !PT ;  /* 0x00000003b6b67212 */ /* 0x000fe400078e3cff */
[----:B------:R-:W-:Y:S02]  /*8e30*/  LOP3.LUT R183, R183, R0, RZ, 0x3c, !PT ;  /* 0x00000000b7b77212 */ /* 0x000fe400078e3cff */
[----:B------:R-:W-:Y:S02]  /*8e40*/  @P2 R2UR UR36, R179 ;  /* 0x00000000b32422ca */ /* 0x000fe400000e0000 */
[----:B------:R-:W-:Y:S02]  /*8e50*/  SEL R195, R195, RZ, P0 ;  /* 0x000000ffc3c37207 */ /* 0x000fe40000000000 */
[----:B------:R-:W-:Y:S01]  /*8e60*/  SEL R76, R76, RZ, P1 ;  /* 0x000000ff4c4c7207 */ /* 0x000fe20000800000 */
[----:B------:R-:W-:Y:S10]  /*8e70*/  @P2 BRA `(.L_x_126) ;  /* 0xffffffc400bc2947 */ /* 0x000ff4000383ffff */
[----:B------:R-:W-:Y:S05]  /*8e80*/  EXIT ;  /* 0x000000000000794d */ /* 0x000fea0003800000 */
.L_x_20:
[----:B--2---:R2:W1:Y:S02]  /*8e90*/  SYNCS.PHASECHK.TRANS64.TRYWAIT P0, [R3+URZ+0x220], R2 ;  /* 0x00022002030075a7 */ /* 0x00446400080011ff */
[----:B-1----:R-:W-:Y:S05]  /*8ea0*/  @!P0 NANOSLEEP.SYNCS 0x989680 ;  /* 0x009896800000895d */ /* 0x002fea0003900000 */
[----:B------:R-:W1:Y:S02]  /*8eb0*/  @!P0 SYNCS.PHASECHK.TRANS64 P0, [R3+URZ+0x220], R2 ;  /* 0x00022002030085a7 */ /* 0x000e6400080010ff */
[----:B-1----:R-:W-:Y:S05]  /*8ec0*/  @!P0 BRA `(.L_x_20) ;  /* 0xfffffffc00f08947 */ /* 0x002fea000383ffff */
[----:B------:R-:W-:Y:S05]  /*8ed0*/  BRA `(.L_x_127) ;  /* 0xffffff88005c7947 */ /* 0x000fea000383ffff */
.L_x_23:
[----:B-1----:R-:W-:-:S07]  /*8ee0*/  MOV R2, UR33 ;  /* 0x0000002100027c02 */ /* 0x002fce0008000f00 */
.L_x_128:
[----:B-1----:R1:W2:Y:S02]  /*8ef0*/  SYNCS.PHASECHK.TRANS64.TRYWAIT P0, [R2+URZ+0xc0], R5 ;  /* 0x0000c005020075a7 */ /* 0x0022a400080011ff */
[----:B--2---:R-:W-:Y:S05]  /*8f00*/  @!P0 NANOSLEEP.SYNCS 0x989680 ;  /* 0x009896800000895d */ /* 0x004fea0003900000 */
[----:B------:R-:W2:Y:S02]  /*8f10*/  @!P0 SYNCS.PHASECHK.TRANS64 P0, [R2+URZ+0xc0], R5 ;  /* 0x0000c005020085a7 */ /* 0x000ea400080010ff */
[----:B--2---:R-:W-:Y:S05]  /*8f20*/  @!P0 BRA `(.L_x_128) ;  /* 0xfffffffc00f08947 */ /* 0x004fea000383ffff */
[----:B------:R-:W-:Y:S05]  /*8f30*/  BRA `(.L_x_22) ;  /* 0xffffff8800ac7947 */ /* 0x000fea000383ffff */
.L_x_29:
[----:B-1----:R-:W-:-:S07]  /*8f40*/  MOV R2, UR17 ;  /* 0x0000001100027c02 */ /* 0x002fce0008000f00 */
.L_x_129:
[----:B-1----:R1:W2:Y:S02]  /*8f50*/  SYNCS.PHASECHK.TRANS64.TRYWAIT P0, [R2+URZ+0xc0], R5 ;  /* 0x0000c005020075a7 */ /* 0x0022a400080011ff */
[----:B--2---:R-:W-:Y:S05]  /*8f60*/  @!P0 NANOSLEEP.SYNCS 0x989680 ;  /* 0x009896800000895d */ /* 0x004fea0003900000 */
[----:B------:R-:W2:Y:S02]  /*8f70*/  @!P0 SYNCS.PHASECHK.TRANS64 P0, [R2+URZ+0xc0], R5 ;  /* 0x0000c005020085a7 */ /* 0x000ea400080010ff */
[----:B--2---:R-:W-:Y:S05]  /*8f80*/  @!P0 BRA `(.L_x_129) ;  /* 0xfffffffc00f08947 */ /* 0x004fea000383ffff */
[----:B------:R-:W-:Y:S05]  /*8f90*/  BRA `(.L_x_28) ;  /* 0xffffff8c00507947 */ /* 0x000fea000383ffff */
.L_x_33:
[----:B-1----:R1:W2:Y:S02]  /*8fa0*/  SYNCS.PHASECHK.TRANS64.TRYWAIT P0, [R2+URZ+0x1b0], R3 ;  /* 0x0001b003020075a7 */ /* 0x0022a400080011ff */
[----:B--2---:R-:W-:Y:S05]  /*8fb0*/  @!P0 NANOSLEEP.SYNCS 0x989680 ;  /* 0x009896800000895d */ /* 0x004fea0003900000 */
[----:B------:R-:W2:Y:S02]  /*8fc0*/  @!P0 SYNCS.PHASECHK.TRANS64 P0, [R2+URZ+0x1b0], R3 ;  /* 0x0001b003020085a7 */ /* 0x000ea400080010ff */
[----:B--2---:R-:W-:Y:S05]  /*8fd0*/  @!P0 BRA `(.L_x_33) ;  /* 0xfffffffc00f08947 */ /* 0x004fea000383ffff */
[----:B------:R-:W-:Y:S05]  /*8fe0*/  BRA `(.L_x_130) ;  /* 0xffffff8c00dc7947 */ /* 0x000fea000383ffff */
.L_x_37:
[----:B----4-:R-:W-:-:S07]  /*8ff0*/  MOV R0, UR5 ;  /* 0x0000000500007c02 */ /* 0x010fce0008000f00 */
.L_x_131:
[----:B-1----:R1:W2:Y:S02]  /*9000*/  SYNCS.PHASECHK.TRANS64.TRYWAIT P0, [R0+URZ], R3 ;  /* 0x00000003000075a7 */ /* 0x0022a400080011ff */
[----:B--2---:R-:W-:Y:S05]  /*9010*/  @!P0 NANOSLEEP.SYNCS 0x989680 ;  /* 0x009896800000895d */ /* 0x004fea0003900000 */
[----:B------:R-:W2:Y:S02]  /*9020*/  @!P0 SYNCS.PHASECHK.TRANS64 P0, [R0+URZ], R3 ;  /* 0x00000003000085a7 */ /* 0x000ea400080010ff */
[----:B--2---:R-:W-:Y:S05]  /*9030*/  @!P0 BRA `(.L_x_131) ;  /* 0xfffffffc00f08947 */ /* 0x004fea000383ffff */
[----:B------:R-:W-:Y:S05]  /*9040*/  BRA `(.L_x_132) ;  /* 0xffffff94004c7947 */ /* 0x000fea000383ffff */
.L_x_38:
[----:B----4-:R-:W-:-:S07]  /*9050*/  MOV R0, UR5 ;  /* 0x0000000500007c02 */ /* 0x010fce0008000f00 */
.L_x_133:
[----:B-1----:R1:W2:Y:S02]  /*9060*/  SYNCS.PHASECHK.TRANS64.TRYWAIT P0, [R0+URZ], R3 ;  /* 0x00000003000075a7 */ /* 0x0022a400080011ff */
[----:B--2---:R-:W-:Y:S05]  /*9070*/  @!P0 NANOSLEEP.SYNCS 0x989680 ;  /* 0x009896800000895d */ /* 0x004fea0003900000 */
[----:B------:R-:W2:Y:S02]  /*9080*/  @!P0 SYNCS.PHASECHK.TRANS64 P0, [R0+URZ], R3 ;  /* 0x00000003000085a7 */ /* 0x000ea400080010ff */
[----:B--2---:R-:W-:Y:S05]  /*9090*/  @!P0 BRA `(.L_x_133) ;  /* 0xfffffffc00f08947 */ /* 0x004fea000383ffff */
[----:B------:R-:W-:Y:S05]  /*90a0*/  BRA `(.L_x_134) ;  /* 0xffffff9400587947 */ /* 0x000fea000383ffff */
.L_x_39:
[----:B----4-:R-:W-:-:S07]  /*90b0*/  MOV R0, UR5 ;  /* 0x0000000500007c02 */ /* 0x010fce0008000f00 */
.L_x_135:
[----:B-1----:R1:W2:Y:S02]  /*90c0*/  SYNCS.PHASECHK.TRANS64.TRYWAIT P0, [R0+URZ], R3 ;  /* 0x00000003000075a7 */ /* 0x0022a400080011ff */
[----:B--2---:R-:W-:Y:S05]  /*90d0*/  @!P0 NANOSLEEP.SYNCS 0x989680 ;  /* 0x009896800000895d */ /* 0x004fea0003900000 */
[----:B------:R-:W2:Y:S02]  /*90e0*/  @!P0 SYNCS.PHASECHK.TRANS64 P0, [R0+URZ], R3 ;  /* 0x00000003000085a7 */ /* 0x000ea400080010ff */
[----:B--2---:R-:W-:Y:S05]  /*90f0*/  @!P0 BRA `(.L_x_135) ;  /* 0xfffffffc00f08947 */ /* 0x004fea000383ffff */
[----:B------:R-:W-:Y:S05]  /*9100*/  BRA `(.L_x_136) ;  /* 0xffffff9400647947 */ /* 0x000fea000383ffff */
.L_x_40:
[----:B----4-:R-:W-:-:S07]  /*9110*/  MOV R0, UR5 ;  /* 0x0000000500007c02 */ /* 0x010fce0008000f00 */
.L_x_137:
[----:B-1----:R1:W2:Y:S02]  /*9120*/  SYNCS.PHASECHK.TRANS64.TRYWAIT P0, [R0+URZ], R3 ;  /* 0x00000003000075a7 */ /* 0x0022a400080011ff */
[----:B--2---:R-:W-:Y:S05]  /*9130*/  @!P0 NANOSLEEP.SYNCS 0x989680 ;  /* 0x009896800000895d */ /* 0x004fea0003900000 */
[----:B------:R-:W2:Y:S02]  /*9140*/  @!P0 SYNCS.PHASECHK.TRANS64 P0, [R0+URZ], R3 ;  /* 0x00000003000085a7 */ /* 0x000ea400080010ff */
[----:B--2---:R-:W-:Y:S05]  /*9150*/  @!P0 BRA `(.L_x_137) ;  /* 0xfffffffc00f08947 */ /* 0x004fea000383ffff */
[----:B------:R-:W-:Y:S05]  /*9160*/  BRA `(.L_x_138) ;  /* 0xffffff9400707947 */ /* 0x000fea000383ffff */
.L_x_41:
[----:B----4-:R-:W-:-:S07]  /*9170*/  MOV R0, UR5 ;  /* 0x0000000500007c02 */ /* 0x010fce0008000f00 */
.L_x_139:
[----:B-1----:R1:W2:Y:S02]  /*9180*/  SYNCS.PHASECHK.TRANS64.TRYWAIT P0, [R0+URZ], R3 ;  /* 0x00000003000075a7 */ /* 0x0022a400080011ff */
[----:B--2---:R-:W-:Y:S05]  /*9190*/  @!P0 NANOSLEEP.SYNCS 0x989680 ;  /* 0x009896800000895d */ /* 0x004fea0003900000 */
[----:B------:R-:W2:Y:S02]  /*91a0*/  @!P0 SYNCS.PHASECHK.TRANS64 P0, [R0+URZ], R3 ;  /* 0x00000003000085a7 */ /* 0x000ea400080010ff */
[----:B--2---:R-:W-:Y:S05]  /*91b0*/  @!P0 BRA `(.L_x_139) ;  /* 0xfffffffc00f08947 */ /* 0x004fea000383ffff */
[----:B------:R-:W-:Y:S05]  /*91c0*/  BRA `(.L_x_140) ;  /* 0xffffff94007c7947 */ /* 0x000fea000383ffff */
.L_x_42:
[----:B----4-:R-:W-:-:S07]  /*91d0*/  MOV R0, UR5 ;  /* 0x0000000500007c02 */ /* 0x010fce0008000f00 */
.L_x_141:
[----:B-1----:R1:W2:Y:S02]  /*91e0*/  SYNCS.PHASECHK.TRANS64.TRYWAIT P0, [R0+URZ], R3 ;  /* 0x00000003000075a7 */ /* 0x0022a400080011ff */
[----:B--2---:R-:W-:Y:S05]  /*91f0*/  @!P0 NANOSLEEP.SYNCS 0x989680 ;  /* 0x009896800000895d */ /* 0x004fea0003900000 */
[----:B------:R-:W2:Y:S02]  /*9200*/  @!P0 SYNCS.PHASECHK.TRANS64 P0, [R0+URZ], R3 ;  /* 0x00000003000085a7 */ /* 0x000ea400080010ff */
[----:B--2---:R-:W-:Y:S05]  /*9210*/  @!P0 BRA `(.L_x_141) ;  /* 0xfffffffc00f08947 */ /* 0x004fea000383ffff */
[----:B------:R-:W-:Y:S05]  /*9220*/  BRA `(.L_x_142) ;  /* 0xffffff9400887947 */ /* 0x000fea000383ffff */
.L_x_43:
[----:B----4-:R-:W-:-:S07]  /*9230*/  MOV R0, UR5 ;  /* 0x0000000500007c02 */ /* 0x010fce0008000f00 */
.L_x_143:
[----:B-1----:R1:W2:Y:S02]  /*9240*/  SYNCS.PHASECHK.TRANS64.TRYWAIT P0, [R0+URZ], R3 ;  /* 0x00000003000075a7 */ /* 0x0022a400080011ff */
[----:B--2---:R-:W-:Y:S05]  /*9250*/  @!P0 NANOSLEEP.SYNCS 0x989680 ;  /* 0x009896800000895d */ /* 0x004fea0003900000 */
[----:B------:R-:W2:Y:S02]  /*9260*/  @!P0 SYNCS.PHASECHK.TRANS64 P0, [R0+URZ], R3 ;  /* 0x00000003000085a7 */ /* 0x000ea400080010ff */
[----:B--2---:R-:W-:Y:S05]  /*9270*/  @!P0 BRA `(.L_x_143) ;  /* 0xfffffffc00f08947 */ /* 0x004fea000383ffff */
[----:B------:R-:W-:Y:S05]  /*9280*/  BRA `(.L_x_144) ;  /* 0xffffff9400947947 */ /* 0x000fea000383ffff */
.L_x_44:
[----:B----4-:R-:W-:-:S07]  /*9290*/  MOV R0, UR5 ;  /* 0x0000000500007c02 */ /* 0x010fce0008000f00 */
.L_x_145:
[----:B-1----:R1:W2:Y:S02]  /*92a0*/  SYNCS.PHASECHK.TRANS64.TRYWAIT P0, [R0+URZ], R3 ;  /* 0x00000003000075a7 */ /* 0x0022a400080011ff */
[----:B--2---:R-:W-:Y:S05]  /*92b0*/  @!P0 NANOSLEEP.SYNCS 0x989680 ;  /* 0x009896800000895d */ /* 0x004fea0003900000 */
[----:B------:R-:W2:Y:S02]  /*92c0*/  @!P0 SYNCS.PHASECHK.TRANS64 P0, [R0+URZ], R3 ;  /* 0x00000003000085a7 */ /* 0x000ea400080010ff */
[----:B--2---:R-:W-:Y:S05]  /*92d0*/  @!P0 BRA `(.L_x_145) ;  /* 0xfffffffc00f08947 */ /* 0x004fea000383ffff */
[----:B------:R-:W-:Y:S05]  /*92e0*/  BRA `(.L_x_146) ;  /* 0xffffff9400a07947 */ /* 0x000fea000383ffff */
.L_x_45:
[----:B----4-:R-:W-:-:S07]  /*92f0*/  MOV R0, UR5 ;  /* 0x0000000500007c02 */ /* 0x010fce0008000f00 */
.L_x_147:
[----:B-1----:R1:W2:Y:S02]  /*9300*/  SYNCS.PHASECHK.TRANS64.TRYWAIT P0, [R0+URZ], R3 ;  /* 0x00000003000075a7 */ /* 0x0022a400080011ff */
[----:B--2---:R-:W-:Y:S05]  /*9310*/  @!P0 NANOSLEEP.SYNCS 0x989680 ;  /* 0x009896800000895d */ /* 0x004fea0003900000 */
[----:B------:R-:W2:Y:S02]  /*9320*/  @!P0 SYNCS.PHASECHK.TRANS64 P0, [R0+URZ], R3 ;  /* 0x00000003000085a7 */ /* 0x000ea400080010ff */
[----:B--2---:R-:W-:Y:S05]  /*9330*/  @!P0 BRA `(.L_x_147) ;  /* 0xfffffffc00f08947 */ /* 0x004fea000383ffff */
[----:B------:R-:W-:Y:S05]  /*9340*/  BRA `(.L_x_148) ;  /* 0xffffff9400ac7947 */ /* 0x000fea000383ffff */
.L_x_46:
[----:B----4-:R-:W-:-:S07]  /*9350*/  MOV R0, UR5 ;  /* 0x0000000500007c02 */ /* 0x010fce0008000f00 */
.L_x_149:
[----:B-1----:R1:W2:Y:S02]  /*9360*/  SYNCS.PHASECHK.TRANS64.TRYWAIT P0, [R0+URZ], R3 ;  /* 0x00000003000075a7 */ /* 0x0022a400080011ff */
[----:B--2---:R-:W-:Y:S05]  /*9370*/  @!P0 NANOSLEEP.SYNCS 0x989680 ;  /* 0x009896800000895d */ /* 0x004fea0003900000 */
[----:B------:R-:W2:Y:S02]  /*9380*/  @!P0 SYNCS.PHASECHK.TRANS64 P0, [R0+URZ], R3 ;  /* 0x00000003000085a7 */ /* 0x000ea400080010ff */
[----:B--2---:R-:W-:Y:S05]  /*9390*/  @!P0 BRA `(.L_x_149) ;  /* 0xfffffffc00f08947 */ /* 0x004fea000383ffff */
[----:B------:R-:W-:Y:S05]  /*93a0*/  BRA `(.L_x_150) ;  /* 0xffffff9400b87947 */ /* 0x000fea000383ffff */
.L_x_47:
[----:B----4-:R-:W-:-:S07]  /*93b0*/  MOV R0, UR5 ;  /* 0x0000000500007c02 */ /* 0x010fce0008000f00 */
.L_x_151:
[----:B-1----:R1:W2:Y:S02]  /*93c0*/  SYNCS.PHASECHK.TRANS64.TRYWAIT P0, [R0+URZ], R3 ;  /* 0x00000003000075a7 */ /* 0x0022a400080011ff */
[----:B--2---:R-:W-:Y:S05]  /*93d0*/  @!P0 NANOSLEEP.SYNCS 0x989680 ;  /* 0x009896800000895d */ /* 0x004fea0003900000 */
[----:B------:R-:W2:Y:S02]  /*93e0*/  @!P0 SYNCS.PHASECHK.TRANS64 P0, [R0+URZ], R3 ;  /* 0x00000003000085a7 */ /* 0x000ea400080010ff */
[----:B--2---:R-:W-:Y:S05]  /*93f0*/  @!P0 BRA `(.L_x_151) ;  /* 0xfffffffc00f08947 */ /* 0x004fea000383ffff */
[----:B------:R-:W-:Y:S05]  /*9400*/  BRA `(.L_x_152) ;  /* 0xffffff9400c47947 */ /* 0x000fea000383ffff */
.L_x_48:
[----:B----4-:R-:W-:-:S07]  /*9410*/  MOV R0, UR5 ;  /* 0x0000000500007c02 */ /* 0x010fce0008000f00 */
.L_x_153:
[----:B-1----:R1:W2:Y:S02]  /*9420*/  SYNCS.PHASECHK.TRANS64.TRYWAIT P0, [R0+URZ], R3 ;  /* 0x00000003000075a7 */ /* 0x0022a400080011ff */
[----:B--2---:R-:W-:Y:S05]  /*9430*/  @!P0 NANOSLEEP.SYNCS 0x989680 ;  /* 0x009896800000895d */ /* 0x004fea0003900000 */
[----:B------:R-:W2:Y:S02]  /*9440*/  @!P0 SYNCS.PHASECHK.TRANS64 P0, [R0+URZ], R3 ;  /* 0x00000003000085a7 */ /* 0x000ea400080010ff */
[----:B--2---:R-:W-:Y:S05]  /*9450*/  @!P0 BRA `(.L_x_153) ;  /* 0xfffffffc00f08947 */ /* 0x004fea000383ffff */
[----:B------:R-:W-:Y:S05]  /*9460*/  BRA `(.L_x_154) ;  /* 0xffffff9400d07947 */ /* 0x000fea000383ffff */
.L_x_49:
[----:B----4-:R-:W-:-:S07]  /*9470*/  MOV R0, UR5 ;  /* 0x0000000500007c02 */ /* 0x010fce0008000f00 */
.L_x_155:
[----:B-1----:R1:W2:Y:S02]  /*9480*/  SYNCS.PHASECHK.TRANS64.TRYWAIT P0, [R0+URZ], R3 ;  /* 0x00000003000075a7 */ /* 0x0022a400080011ff */
[----:B--2---:R-:W-:Y:S05]  /*9490*/  @!P0 NANOSLEEP.SYNCS 0x989680 ;  /* 0x009896800000895d */ /* 0x004fea0003900000 */
[----:B------:R-:W2:Y:S02]  /*94a0*/  @!P0 SYNCS.PHASECHK.TRANS64 P0, [R0+URZ], R3 ;  /* 0x00000003000085a7 */ /* 0x000ea400080010ff */
[----:B--2---:R-:W-:Y:S05]  /*94b0*/  @!P0 BRA `(.L_x_155) ;  /* 0xfffffffc00f08947 */ /* 0x004fea000383ffff */
[----:B------:R-:W-:Y:S05]  /*94c0*/  BRA `(.L_x_156) ;  /* 0xffffff9400dc7947 */ /* 0x000fea000383ffff */
.L_x_50:
[----:B----4-:R-:W-:-:S07]  /*94d0*/  MOV R0, UR5 ;  /* 0x0000000500007c02 */ /* 0x010fce0008000f00 */
.L_x_157:
[----:B-1----:R1:W2:Y:S02]  /*94e0*/  SYNCS.PHASECHK.TRANS64.TRYWAIT P0, [R0+URZ], R3 ;  /* 0x00000003000075a7 */ /* 0x0022a400080011ff */
[----:B--2---:R-:W-:Y:S05]  /*94f0*/  @!P0 NANOSLEEP.SYNCS 0x989680 ;  /* 0x009896800000895d */ /* 0x004fea0003900000 */
[----:B------:R-:W2:Y:S02]  /*9500*/  @!P0 SYNCS.PHASECHK.TRANS64 P0, [R0+URZ], R3 ;  /* 0x00000003000085a7 */ /* 0x000ea400080010ff */
[----:B--2---:R-:W-:Y:S05]  /*9510*/  @!P0 BRA `(.L_x_157) ;  /* 0xfffffffc00f08947 */ /* 0x004fea000383ffff */
[----:B------:R-:W-:Y:S05]  /*9520*/  BRA `(.L_x_158) ;  /* 0xffffff9400e87947 */ /* 0x000fea000383ffff */
.L_x_51:
[----:B----4-:R-:W-:-:S07]  /*9530*/  MOV R0, UR5 ;  /* 0x0000000500007c02 */ /* 0x010fce0008000f00 */
.L_x_159:
[----:B-1----:R1:W2:Y:S02]  /*9540*/  SYNCS.PHASECHK.TRANS64.TRYWAIT P0, [R0+URZ], R3 ;  /* 0x00000003000075a7 */ /* 0x0022a400080011ff */
[----:B--2---:R-:W-:Y:S05]  /*9550*/  @!P0 NANOSLEEP.SYNCS 0x989680 ;  /* 0x009896800000895d */ /* 0x004fea0003900000 */
[----:B------:R-:W2:Y:S02]  /*9560*/  @!P0 SYNCS.PHASECHK.TRANS64 P0, [R0+URZ], R3 ;  /* 0x00000003000085a7 */ /* 0x000ea400080010ff */
[----:B--2---:R-:W-:Y:S05]  /*9570*/  @!P0 BRA `(.L_x_159) ;  /* 0xfffffffc00f08947 */ /* 0x004fea000383ffff */
[----:B------:R-:W-:Y:S05]  /*9580*/  BRA `(.L_x_160) ;  /* 0xffffff9400f47947 */ /* 0x000fea000383ffff */
.L_x_52:
[----:B----4-:R-:W-:-:S07]  /*9590*/  MOV R0, UR5 ;  /* 0x0000000500007c02 */ /* 0x010fce0008000f00 */
.L_x_161:
[----:B-1----:R1:W2:Y:S02]  /*95a0*/  SYNCS.PHASECHK.TRANS64.TRYWAIT P0, [R0+URZ], R3 ;  /* 0x00000003000075a7 */ /* 0x0022a400080011ff */
[----:B--2---:R-:W-:Y:S05]  /*95b0*/  @!P0 NANOSLEEP.SYNCS 0x989680 ;  /* 0x009896800000895d */ /* 0x004fea0003900000 */
[----:B------:R-:W2:Y:S02]  /*95c0*/  @!P0 SYNCS.PHASECHK.TRANS64 P0, [R0+URZ], R3 ;  /* 0x00000003000085a7 */ /* 0x000ea400080010ff */
[----:B--2---:R-:W-:Y:S05]  /*95d0*/  @!P0 BRA `(.L_x_161) ;  /* 0xfffffffc00f08947 */ /* 0x004fea000383ffff */
[----:B------:R-:W-:Y:S05]  /*95e0*/  BRA `(.L_x_162) ;  /* 0xffffff9800007947 */ /* 0x000fea000383ffff */
.L_x_53:
[----:B----4-:R-:W-:-:S07]  /*95f0*/  MOV R0, UR5 ;  /* 0x0000000500007c02 */ /* 0x010fce0008000f00 */
.L_x_163:
[----:B-1----:R1:W2:Y:S02]  /*9600*/  SYNCS.PHASECHK.TRANS64.TRYWAIT P0, [R0+URZ], R3 ;  /* 0x00000003000075a7 */ /* 0x0022a400080011ff */
[----:B--2---:R-:W-:Y:S05]  /*9610*/  @!P0 NANOSLEEP.SYNCS 0x989680 ;  /* 0x009896800000895d */ /* 0x004fea0003900000 */
[----:B------:R-:W2:Y:S02]  /*9620*/  @!P0 SYNCS.PHASECHK.TRANS64 P0, [R0+URZ], R3 ;  /* 0x00000003000085a7 */ /* 0x000ea400080010ff */
[----:B--2---:R-:W-:Y:S05]  /*9630*/  @!P0 BRA `(.L_x_163) ;  /* 0xfffffffc00f08947 */ /* 0x004fea000383ffff */
[----:B------:R-:W-:Y:S05]  /*9640*/  BRA `(.L_x_164) ;  /* 0xffffff98000c7947 */ /* 0x000fea000383ffff */
.L_x_54:
[----:B----4-:R-:W-:-:S07]  /*9650*/  MOV R0, UR5 ;  /* 0x0000000500007c02 */ /* 0x010fce0008000f00 */
.L_x_165:
[----:B-1----:R1:W2:Y:S02]  /*9660*/  SYNCS.PHASECHK.TRANS64.TRYWAIT P0, [R0+URZ], R3 ;  /* 0x00000003000075a7 */ /* 0x0022a400080011ff */
[----:B--2---:R-:W-:Y:S05]  /*9670*/  @!P0 NANOSLEEP.SYNCS 0x989680 ;  /* 0x009896800000895d */ /* 0x004fea0003900000 */
[----:B------:R-:W2:Y:S02]  /*9680*/  @!P0 SYNCS.PHASECHK.TRANS64 P0, [R0+URZ], R3 ;  /* 0x00000003000085a7 */ /* 0x000ea400080010ff */
[----:B--2---:R-:W-:Y:S05]  /*9690*/  @!P0 BRA `(.L_x_165) ;  /* 0xfffffffc00f08947 */ /* 0x004fea000383ffff */
[----:B------:R-:W-:Y:S05]  /*96a0*/  BRA `(.L_x_166) ;  /* 0xffffff9800187947 */ /* 0x000fea000383ffff */
.L_x_55:
[----:B----4-:R-:W-:-:S07]  /*96b0*/  MOV R0, UR5 ;  /* 0x0000000500007c02 */ /* 0x010fce0008000f00 */
.L_x_167:
[----:B-1----:R1:W2:Y:S02]  /*96c0*/  SYNCS.PHASECHK.TRANS64.TRYWAIT P0, [R0+URZ], R3 ;  /* 0x00000003000075a7 */ /* 0x0022a400080011ff */
[----:B--2---:R-:W-:Y:S05]  /*96d0*/  @!P0 NANOSLEEP.SYNCS 0x989680 ;  /* 0x009896800000895d */ /* 0x004fea0003900000 */
[----:B------:R-:W2:Y:S02]  /*96e0*/  @!P0 SYNCS.PHASECHK.TRANS64 P0, [R0+URZ], R3 ;  /* 0x00000003000085a7 */ /* 0x000ea400080010ff */
[----:B--2---:R-:W-:Y:S05]  /*96f0*/  @!P0 BRA `(.L_x_167) ;  /* 0xfffffffc00f08947 */ /* 0x004fea000383ffff */
[----:B------:R-:W-:Y:S05]  /*9700*/  BRA `(.L_x_168) ;  /* 0xffffff9800247947 */ /* 0x000fea000383ffff */
.L_x_56:
[----:B----4-:R-:W-:-:S07]  /*9710*/  MOV R0, UR5 ;  /* 0x0000000500007c02 */ /* 0x010fce0008000f00 */
.L_x_169:
[----:B-1----:R1:W2:Y:S02]  /*9720*/  SYNCS.PHASECHK.TRANS64.TRYWAIT P0, [R0+URZ], R3 ;  /* 0x00000003000075a7 */ /* 0x0022a400080011ff */
[----:B--2---:R-:W-:Y:S05]  /*9730*/  @!P0 NANOSLEEP.SYNCS 0x989680 ;  /* 0x009896800000895d */ /* 0x004fea0003900000 */
[----:B------:R-:W2:Y:S02]  /*9740*/  @!P0 SYNCS.PHASECHK.TRANS64 P0, [R0+URZ], R3 ;  /* 0x00000003000085a7 */ /* 0x000ea400080010ff */
[----:B--2---:R-:W-:Y:S05]  /*9750*/  @!P0 BRA `(.L_x_169) ;  /* 0xfffffffc00f08947 */ /* 0x004fea000383ffff */
[----:B------:R-:W-:Y:S05]  /*9760*/  BRA `(.L_x_170) ;  /* 0xffffff9800307947 */ /* 0x000fea000383ffff */
.L_x_57:
[----:B----4-:R-:W-:-:S07]  /*9770*/  MOV R0, UR5 ;  /* 0x0000000500007c02 */ /* 0x010fce0008000f00 */
.L_x_171:
[----:B-1----:R1:W2:Y:S02]  /*9780*/  SYNCS.PHASECHK.TRANS64.TRYWAIT P0, [R0+URZ], R3 ;  /* 0x00000003000075a7 */ /* 0x0022a400080011ff */
[----:B--2---:R-:W-:Y:S05]  /*9790*/  @!P0 NANOSLEEP.SYNCS 0x989680 ;  /* 0x009896800000895d */ /* 0x004fea0003900000 */
[----:B------:R-:W2:Y:S02]  /*97a0*/  @!P0 SYNCS.PHASECHK.TRANS64 P0, [R0+URZ], R3 ;  /* 0x00000003000085a7 */ /* 0x000ea400080010ff */
[----:B--2---:R-:W-:Y:S05]  /*97b0*/  @!P0 BRA `(.L_x_171) ;  /* 0xfffffffc00f08947 */ /* 0x004fea000383ffff */
[----:B------:R-:W-:Y:S05]  /*97c0*/  BRA `(.L_x_172) ;  /* 0xffffff98003c7947 */ /* 0x000fea000383ffff */
.L_x_58:
[----:B----4-:R-:W-:-:S07]  /*97d0*/  MOV R0, UR5 ;  /* 0x0000000500007c02 */ /* 0x010fce0008000f00 */
.L_x_173:
[----:B-1----:R1:W2:Y:S02]  /*97e0*/  SYNCS.PHASECHK.TRANS64.TRYWAIT P0, [R0+URZ], R3 ;  /* 0x00000003000075a7 */ /* 0x0022a400080011ff */
[----:B--2---:R-:W-:Y:S05]  /*97f0*/  @!P0 NANOSLEEP.SYNCS 0x989680 ;  /* 0x009896800000895d */ /* 0x004fea0003900000 */
[----:B------:R-:W2:Y:S02]  /*9800*/  @!P0 SYNCS.PHASECHK.TRANS64 P0, [R0+URZ], R3 ;  /* 0x00000003000085a7 */ /* 0x000ea400080010ff */
[----:B--2---:R-:W-:Y:S05]  /*9810*/  @!P0 BRA `(.L_x_173) ;  /* 0xfffffffc00f08947 */ /* 0x004fea000383ffff */
[----:B------:R-:W-:Y:S05]  /*9820*/  BRA `(.L_x_174) ;  /* 0xffffff9800487947 */ /* 0x000fea000383ffff */
.L_x_59:
[----:B----4-:R-:W-:-:S07]  /*9830*/  MOV R0, UR5 ;  /* 0x0000000500007c02 */ /* 0x010fce0008000f00 */
.L_x_175:
[----:B-1----:R1:W2:Y:S02]  /*9840*/  SYNCS.PHASECHK.TRANS64.TRYWAIT P0, [R0+URZ], R3 ;  /* 0x00000003000075a7 */ /* 0x0022a400080011ff */
[----:B--2---:R-:W-:Y:S05]  /*9850*/  @!P0 NANOSLEEP.SYNCS 0x989680 ;  /* 0x009896800000895d */ /* 0x004fea0003900000 */
[----:B------:R-:W2:Y:S02]  /*9860*/  @!P0 SYNCS.PHASECHK.TRANS64 P0, [R0+URZ], R3 ;  /* 0x00000003000085a7 */ /* 0x000ea400080010ff */
[----:B--2---:R-:W-:Y:S05]  /*9870*/  @!P0 BRA `(.L_x_175) ;  /* 0xfffffffc00f08947 */ /* 0x004fea000383ffff */
[----:B------:R-:W-:Y:S05]  /*9880*/  BRA `(.L_x_176) ;  /* 0xffffff9800547947 */ /* 0x000fea000383ffff */
.L_x_62:
[----:B-1----:R1:W2:Y:S02]  /*9890*/  SYNCS.PHASECHK.TRANS64.TRYWAIT P0, [R0+URZ+0x210], R5 ;  /* 0x00021005000075a7 */ /* 0x0022a400080011ff */
[----:B--2---:R-:W-:Y:S05]  /*98a0*/  @!P0 NANOSLEEP.SYNCS 0x989680 ;  /* 0x009896800000895d */ /* 0x004fea0003900000 */
[----:B------:R-:W2:Y:S02]  /*98b0*/  @!P0 SYNCS.PHASECHK.TRANS64 P0, [R0+URZ+0x210], R5 ;  /* 0x00021005000085a7 */ /* 0x000ea400080010ff */
[----:B--2---:R-:W-:Y:S05]  /*98c0*/  @!P0 BRA `(.L_x_62) ;  /* 0xfffffffc00f08947 */ /* 0x004fea000383ffff */
[----:B------:R-:W-:Y:S05]  /*98d0*/  BRA `(.L_x_177) ;  /* 0xffffff9800b07947 */ /* 0x000fea000383ffff */
.L_x_63:
[----:B------:R-:W-:-:S07]  /*98e0*/  MOV R0, UR5 ;  /* 0x0000000500007c02 */ /* 0x000fce0008000f00 */
.L_x_178:
[----:B-1----:R1:W2:Y:S02]  /*98f0*/  SYNCS.PHASECHK.TRANS64.TRYWAIT P0, [R0+URZ+0x1c0], R5 ;  /* 0x0001c005000075a7 */ /* 0x0022a400080011ff */
[----:B--2---:R-:W-:Y:S05]  /*9900*/  @!P0 NANOSLEEP.SYNCS 0x989680 ;  /* 0x009896800000895d */ /* 0x004fea0003900000 */
[----:B------:R-:W2:Y:S02]  /*9910*/  @!P0 SYNCS.PHASECHK.TRANS64 P0, [R0+URZ+0x1c0], R5 ;  /* 0x0001c005000085a7 */ /* 0x000ea400080010ff */
[----:B--2---:R-:W-:Y:S05]  /*9920*/  @!P0 BRA `(.L_x_178) ;  /* 0xfffffffc00f08947 */ /* 0x004fea000383ffff */
[----:B------:R-:W-:Y:S05]  /*9930*/  BRA `(.L_x_179) ;  /* 0xffffff9800c07947 */ /* 0x000fea000383ffff */
.L_x_64:
[----:B-1----:R1:W2:Y:S02]  /*9940*/  SYNCS.PHASECHK.TRANS64.TRYWAIT P1, [R0+URZ+0x1b0], R5 ;  /* 0x0001b005000075a7 */ /* 0x0022a400080211ff */
[----:B--2---:R-:W-:Y:S05]  /*9950*/  @!P1 NANOSLEEP.SYNCS 0x989680 ;  /* 0x009896800000995d */ /* 0x004fea0003900000 */
[----:B------:R-:W2:Y:S02]  /*9960*/  @!P1 SYNCS.PHASECHK.TRANS64 P1, [R0+URZ+0x1b0], R5 ;  /* 0x0001b005000095a7 */ /* 0x000ea400080210ff */
[----:B--2---:R-:W-:Y:S05]  /*9970*/  @!P1 BRA `(.L_x_64) ;  /* 0xfffffffc00f09947 */ /* 0x004fea000383ffff */
[----:B------:R-:W-:Y:S05]  /*9980*/  BRA `(.L_x_180) ;  /* 0xffffff9800f07947 */ /* 0x000fea000383ffff */
.L_x_67:
[----:B------:R-:W-:-:S07]  /*9990*/  MOV R0, UR5 ;  /* 0x0000000500007c02 */ /* 0x000fce0008000f00 */
.L_x_181:
[----:B-1----:R1:W2:Y:S02]  /*99a0*/  SYNCS.PHASECHK.TRANS64.TRYWAIT P0, [R0+URZ+0x1c0], R3 ;  /* 0x0001c003000075a7 */ /* 0x0022a400080011ff */
[----:B--2---:R-:W-:Y:S05]  /*99b0*/  @!P0 NANOSLEEP.SYNCS 0x989680 ;  /* 0x009896800000895d */ /* 0x004fea0003900000 */
[----:B------:R-:W2:Y:S02]  /*99c0*/  @!P0 SYNCS.PHASECHK.TRANS64 P0, [R0+URZ+0x1c0], R3 ;  /* 0x0001c003000085a7 */ /* 0x000ea400080010ff */
[----:B--2---:R-:W-:Y:S05]  /*99d0*/  @!P0 BRA `(.L_x_181) ;  /* 0xfffffffc00f08947 */ /* 0x004fea000383ffff */
[----:B------:R-:W-:Y:S05]  /*99e0*/  BRA `(.L_x_66) ;  /* 0xffffff9c00447947 */ /* 0x000fea000383ffff */
.L_x_74:
[----:B-1----:R1:W2:Y:S02]  /*99f0*/  SYNCS.PHASECHK.TRANS64.TRYWAIT P1, [R0+URZ+0x1b0], R5 ;  /* 0x0001b005000075a7 */ /* 0x0022a400080211ff */
[----:B--2---:R-:W-:Y:S05]  /*9a00*/  @!P1 NANOSLEEP.SYNCS 0x989680 ;  /* 0x009896800000995d */ /* 0x004fea0003900000 */
[----:B------:R-:W2:Y:S02]  /*9a10*/  @!P1 SYNCS.PHASECHK.TRANS64 P1, [R0+URZ+0x1b0], R5 ;  /* 0x0001b005000095a7 */ /* 0x000ea400080210ff */
[----:B--2---:R-:W-:Y:S05]  /*9a20*/  @!P1 BRA `(.L_x_74) ;  /* 0xfffffffc00f09947 */ /* 0x004fea000383ffff */
[----:B------:R-:W-:Y:S05]  /*9a30*/  BRA `(.L_x_182) ;  /* 0xffffffa000987947 */ /* 0x000fea000383ffff */
.L_x_75:
[----:B------:R-:W-:-:S07]  /*9a40*/  MOV R3, UR9 ;  /* 0x0000000900037c02 */ /* 0x000fce0008000f00 */
.L_x_183:
[----:B-1----:R1:W2:Y:S02]  /*9a50*/  SYNCS.PHASECHK.TRANS64.TRYWAIT P0, [R3+URZ+0x1f0], R0 ;  /* 0x0001f000030075a7 */ /* 0x0022a400080011ff */
[----:B--2---:R-:W-:Y:S05]  /*9a60*/  @!P0 NANOSLEEP.SYNCS 0x989680 ;  /* 0x009896800000895d */ /* 0x004fea0003900000 */
[----:B------:R-:W2:Y:S02]  /*9a70*/  @!P0 SYNCS.PHASECHK.TRANS64 P0, [R3+URZ+0x1f0], R0 ;  /* 0x0001f000030085a7 */ /* 0x000ea400080010ff */
[----:B--2---:R-:W-:Y:S05]  /*9a80*/  @!P0 BRA `(.L_x_183) ;  /* 0xfffffffc00f08947 */ /* 0x004fea000383ffff */
[----:B------:R-:W-:Y:S05]  /*9a90*/  BRA `(.L_x_184) ;  /* 0xffffffa000cc7947 */ /* 0x000fea000383ffff */
.L_x_78:
[----:B------:R-:W-:Y:S07]  /*9aa0*/  MOV R0, UR7 ;  /* 0x0000000700007c02 */ /* 0x000fee0008000f00 */
.L_x_185:
[----:B-1----:R1:W2:Y:S02]  /*9ab0*/  SYNCS.PHASECHK.TRANS64.TRYWAIT P0, [R0+URZ], R3 ;  /* 0x00000003000075a7 */ /* 0x0022a400080011ff */
[----:B--2---:R-:W-:Y:S05]  /*9ac0*/  @!P0 NANOSLEEP.SYNCS 0x989680 ;  /* 0x009896800000895d */ /* 0x004fea0003900000 */
[----:B------:R-:W2:Y:S02]  /*9ad0*/  @!P0 SYNCS.PHASECHK.TRANS64 P0, [R0+URZ], R3 ;  /* 0x00000003000085a7 */ /* 0x000ea400080010ff */
[----:B--2---:R-:W-:Y:S05]  /*9ae0*/  @!P0 BRA `(.L_x_185) ;  /* 0xfffffffc00f08947 */ /* 0x004fea000383ffff */
[----:B------:R-:W-:Y:S05]  /*9af0*/  BRA `(.L_x_77) ;  /* 0xffffffa000ec7947 */ /* 0x000fea000383ffff */
.L_x_81:
[----:B------:R-:W-:-:S07]  /*9b00*/  MOV R0, UR5 ;  /* 0x0000000500007c02 */ /* 0x000fce0008000f00 */
.L_x_186:
[----:B--2---:R2:W3:Y:S02]  /*9b10*/  SYNCS.PHASECHK.TRANS64.TRYWAIT P0, [R0+URZ], R3 ;  /* 0x00000003000075a7 */ /* 0x0044e400080011ff */
[----:B---3--:R-:W-:Y:S05]  /*9b20*/  @!P0 NANOSLEEP.SYNCS 0x989680 ;  /* 0x009896800000895d */ /* 0x008fea0003900000 */
[----:B------:R-:W3:Y:S02]  /*9b30*/  @!P0 SYNCS.PHASECHK.TRANS64 P0, [R0+URZ], R3 ;  /* 0x00000003000085a7 */ /* 0x000ee400080010ff */
[----:B---3--:R-:W-:Y:S05]  /*9b40*/  @!P0 BRA `(.L_x_186) ;  /* 0xfffffffc00f08947 */ /* 0x008fea000383ffff */
[----:B------:R-:W-:Y:S05]  /*9b50*/  BRA `(.L_x_187) ;  /* 0xffffffa400907947 */ /* 0x000fea000383ffff */
.L_x_82:
[----:B------:R-:W-:-:S07]  /*9b60*/  MOV R0, UR5 ;  /* 0x0000000500007c02 */ /* 0x000fce0008000f00 */
.L_x_188:
[----:B--2---:R2:W3:Y:S02]  /*9b70*/  SYNCS.PHASECHK.TRANS64.TRYWAIT P0, [R0+URZ], R3 ;  /* 0x00000003000075a7 */ /* 0x0044e400080011ff */
[----:B---3--:R-:W-:Y:S05]  /*9b80*/  @!P0 NANOSLEEP.SYNCS 0x989680 ;  /* 0x009896800000895d */ /* 0x008fea0003900000 */
[----:B------:R-:W3:Y:S02]  /*9b90*/  @!P0 SYNCS.PHASECHK.TRANS64 P0, [R0+URZ], R3 ;  /* 0x00000003000085a7 */ /* 0x000ee400080010ff */
[----:B---3--:R-:W-:Y:S05]  /*9ba0*/  @!P0 BRA `(.L_x_188) ;  /* 0xfffffffc00f08947 */ /* 0x008fea000383ffff */
[----:B------:R-:W-:Y:S05]  /*9bb0*/  BRA `(.L_x_189) ;  /* 0xffffffa4009c7947 */ /* 0x000fea000383ffff */
.L_x_83:
[----:B------:R-:W-:-:S07]  /*9bc0*/  MOV R0, UR5 ;  /* 0x0000000500007c02 */ /* 0x000fce0008000f00 */
.L_x_190:
[----:B--2---:R2:W3:Y:S02]  /*9bd0*/  SYNCS.PHASECHK.TRANS64.TRYWAIT P0, [R0+URZ], R3 ;  /* 0x00000003000075a7 */ /* 0x0044e400080011ff */
[----:B---3--:R-:W-:Y:S05]  /*9be0*/  @!P0 NANOSLEEP.SYNCS 0x989680 ;  /* 0x009896800000895d */ /* 0x008fea0003900000 */
[----:B------:R-:W3:Y:S02]  /*9bf0*/  @!P0 SYNCS.PHASECHK.TRANS64 P0, [R0+URZ], R3 ;  /* 0x00000003000085a7 */ /* 0x000ee400080010ff */
[----:B---3--:R-:W-:Y:S05]  /*9c00*/  @!P0 BRA `(.L_x_190) ;  /* 0xfffffffc00f08947 */ /* 0x008fea000383ffff */
[----:B------:R-:W-:Y:S05]  /*9c10*/  BRA `(.L_x_191) ;  /* 0xffffffa400a87947 */ /* 0x000fea000383ffff */
.L_x_84:
[----:B------:R-:W-:-:S07]  /*9c20*/  MOV R0, UR7 ;  /* 0x0000000700007c02 */ /* 0x000fce0008000f00 */
.L_x_192:
[----:B--2---:R2:W3:Y:S02]  /*9c30*/  SYNCS.PHASECHK.TRANS64.TRYWAIT P0, [R0+URZ], R3 ;  /* 0x00000003000075a7 */ /* 0x0044e400080011ff */
[----:B---3--:R-:W-:Y:S05]  /*9c40*/  @!P0 NANOSLEEP.SYNCS 0x989680 ;  /* 0x009896800000895d */ /* 0x008fea0003900000 */
[----:B------:R-:W3:Y:S02]  /*9c50*/  @!P0 SYNCS.PHASECHK.TRANS64 P0, [R0+URZ], R3 ;  /* 0x00000003000085a7 */ /* 0x000ee400080010ff */
[----:B---3--:R-:W-:Y:S05]  /*9c60*/  @!P0 BRA `(.L_x_192) ;  /* 0xfffffffc00f08947 */ /* 0x008fea000383ffff */
[----:B------:R-:W-:Y:S05]  /*9c70*/  BRA `(.L_x_193) ;  /* 0xffffffa400b47947 */ /* 0x000fea000383ffff */
.L_x_89:
[----:B--2---:R2:W3:Y:S02]  /*9c80*/  SYNCS.PHASECHK.TRANS64.TRYWAIT P0, [R0+URZ+0x1b0], R3 ;  /* 0x0001b003000075a7 */ /* 0x0044e400080011ff */
[----:B---3--:R-:W-:Y:S05]  /*9c90*/  @!P0 NANOSLEEP.SYNCS 0x989680 ;  /* 0x009896800000895d */ /* 0x008fea0003900000 */
[----:B------:R-:W3:Y:S02]  /*9ca0*/  @!P0 SYNCS.PHASECHK.TRANS64 P0, [R0+URZ+0x1b0], R3 ;  /* 0x0001b003000085a7 */ /* 0x000ee400080010ff */
[----:B---3--:R-:W-:Y:S05]  /*9cb0*/  @!P0 BRA `(.L_x_89) ;  /* 0xfffffffc00f08947 */ /* 0x008fea000383ffff */
[----:B------:R-:W-:Y:S05]  /*9cc0*/  BRA `(.L_x_194) ;  /* 0xffffffa800b87947 */ /* 0x000fea000383ffff */
.L_x_92:
[----:B------:R-:W-:Y:S07]  /*9cd0*/  MOV R0, UR7 ;  /* 0x0000000700007c02 */ /* 0x000fee0008000f00 */
.L_x_195:
[----:B--2---:R2:W3:Y:S02]  /*9ce0*/  SYNCS.PHASECHK.TRANS64.TRYWAIT P0, [R0+URZ+0x1a8], R3 ;  /* 0x0001a803000075a7 */ /* 0x0044e400080011ff */
[----:B---3--:R-:W-:Y:S05]  /*9cf0*/  @!P0 NANOSLEEP.SYNCS 0x989680 ;  /* 0x009896800000895d */ /* 0x008fea0003900000 */
[----:B------:R-:W3:Y:S02]  /*9d00*/  @!P0 SYNCS.PHASECHK.TRANS64 P0, [R0+URZ+0x1a8], R3 ;  /* 0x0001a803000085a7 */ /* 0x000ee400080010ff */
[----:B---3--:R-:W-:Y:S05]  /*9d10*/  @!P0 BRA `(.L_x_195) ;  /* 0xfffffffc00f08947 */ /* 0x008fea000383ffff */
[----:B------:R-:W-:Y:S05]  /*9d20*/  BRA `(.L_x_91) ;  /* 0xffffffac00987947 */ /* 0x000fea000383ffff */
.L_x_95:
[----:B--2---:R-:W-:Y:S07]  /*9d30*/  MOV R3, UR7 ;  /* 0x0000000700037c02 */ /* 0x004fee0008000f00 */
.L_x_196:
[----:B-1----:R1:W2:Y:S02]  /*9d40*/  SYNCS.PHASECHK.TRANS64.TRYWAIT P0, [R3+URZ+0x190], R12 ;  /* 0x0001900c030075a7 */ /* 0x0022a400080011ff */
[----:B--2---:R-:W-:Y:S05]  /*9d50*/  @!P0 NANOSLEEP.SYNCS 0x989680 ;  /* 0x009896800000895d */ /* 0x004fea0003900000 */
[----:B------:R-:W2:Y:S02]  /*9d60*/  @!P0 SYNCS.PHASECHK.TRANS64 P0, [R3+URZ+0x190], R12 ;  /* 0x0001900c030085a7 */ /* 0x000ea400080010ff */
[----:B--2---:R-:W-:Y:S05]  /*9d70*/  @!P0 BRA `(.L_x_196) ;  /* 0xfffffffc00f08947 */ /* 0x004fea000383ffff */
[----:B------:R-:W-:Y:S05]  /*9d80*/  BRA `(.L_x_197) ;  /* 0xffffffb000107947 */ /* 0x000fea000383ffff */
.L_x_96:
[----:B------:R-:W-:Y:S07]  /*9d90*/  MOV R3, UR7 ;  /* 0x0000000700037c02 */ /* 0x000fee0008000f00 */
.L_x_198:
[----:B-1----:R1:W2:Y:S02]  /*9da0*/  SYNCS.PHASECHK.TRANS64.TRYWAIT P0, [R3+URZ+0x198], R12 ;  /* 0x0001980c030075a7 */ /* 0x0022a400080011ff */
[----:B--2---:R-:W-:Y:S05]  /*9db0*/  @!P0 NANOSLEEP.SYNCS 0x989680 ;  /* 0x009896800000895d */ /* 0x004fea0003900000 */
[----:B------:R-:W2:Y:S02]  /*9dc0*/  @!P0 SYNCS.PHASECHK.TRANS64 P0, [R3+URZ+0x198], R12 ;  /* 0x0001980c030085a7 */ /* 0x000ea400080010ff */
[----:B--2---:R-:W-:Y:S05]  /*9dd0*/  @!P0 BRA `(.L_x_198) ;  /* 0xfffffffc00f08947 */ /* 0x004fea000383ffff */
[----:B------:R-:W-:Y:S05]  /*9de0*/  BRA `(.L_x_199) ;  /* 0xffffffb000907947 */ /* 0x000fea000383ffff */
.L_x_98:
[----:B------:R-:W-:-:S07]  /*9df0*/  MOV R0, UR7 ;  /* 0x0000000700007c02 */ /* 0x000fce0008000f00 */
.L_x_200:
[----:B-1----:R1:W3:Y:S02]  /*9e00*/  SYNCS.PHASECHK.TRANS64.TRYWAIT P0, [R0+URZ+0x190], R3 ;  /* 0x00019003000075a7 */ /* 0x0022e400080011ff */
[----:B---3--:R-:W-:Y:S05]  /*9e10*/  @!P0 NANOSLEEP.SYNCS 0x989680 ;  /* 0x009896800000895d */ /* 0x008fea0003900000 */
[----:B------:R-:W3:Y:S02]  /*9e20*/  @!P0 SYNCS.PHASECHK.TRANS64 P0, [R0+URZ+0x190], R3 ;  /* 0x00019003000085a7 */ /* 0x000ee400080010ff */
[----:B---3--:R-:W-:Y:S05]  /*9e30*/  @!P0 BRA `(.L_x_200) ;  /* 0xfffffffc00f08947 */ /* 0x008fea000383ffff */
[----:B------:R-:W-:Y:S05]  /*9e40*/  BRA `(.L_x_201) ;  /* 0xffffffb400007947 */ /* 0x000fea000383ffff */
.L_x_100:
[----:B--2---:R2:W4:Y:S02]  /*9e50*/  SYNCS.PHASECHK.TRANS64.TRYWAIT P0, [R0+URZ+0x1b0], R3 ;  /* 0x0001b003000075a7 */ /* 0x00452400080011ff */
[----:B----4-:R-:W-:Y:S05]  /*9e60*/  @!P0 NANOSLEEP.SYNCS 0x989680 ;  /* 0x009896800000895d */ /* 0x010fea0003900000 */
[----:B------:R-:W4:Y:S02]  /*9e70*/  @!P0 SYNCS.PHASECHK.TRANS64 P0, [R0+URZ+0x1b0], R3 ;  /* 0x0001b003000085a7 */ /* 0x000f2400080010ff */
[----:B----4-:R-:W-:Y:S05]  /*9e80*/  @!P0 BRA `(.L_x_100) ;  /* 0xfffffffc00f08947 */ /* 0x010fea000383ffff */
[----:B------:R-:W-:Y:S05]  /*9e90*/  BRA `(.L_x_202) ;  /* 0xffffffb400c87947 */ /* 0x000fea000383ffff */
.L_x_111:
[----:B-1----:R1:W3:Y:S02]  /*9ea0*/  SYNCS.PHASECHK.TRANS64.TRYWAIT P1, [R3+URZ+0x180], R0 ;  /* 0x00018000030075a7 */ /* 0x0022e400080211ff */
[----:B---3--:R-:W-:Y:S05]  /*9eb0*/  @!P1 NANOSLEEP.SYNCS 0x989680 ;  /* 0x009896800000995d */ /* 0x008fea0003900000 */
[----:B------:R-:W3:Y:S02]  /*9ec0*/  @!P1 SYNCS.PHASECHK.TRANS64 P1, [R3+URZ+0x180], R0 ;  /* 0x00018000030095a7 */ /* 0x000ee400080210ff */
[----:B---3--:R-:W-:Y:S05]  /*9ed0*/  @!P1 BRA `(.L_x_111) ;  /* 0xfffffffc00f09947 */ /* 0x008fea000383ffff */
[----:B------:R-:W-:Y:S05]  /*9ee0*/  BRA `(.L_x_110) ;  /* 0xffffffc000ec7947 */ /* 0x000fea000383ffff */
.L_x_113:
[----:B-1----:R1:W4:Y:S02]  /*9ef0*/  SYNCS.PHASECHK.TRANS64.TRYWAIT P0, [R207+URZ+0x1d0], R2 ;  /* 0x0001d002cf0075a7 */ /* 0x00232400080011ff */
[----:B----4-:R-:W-:Y:S05]  /*9f00*/  @!P0 NANOSLEEP.SYNCS 0x989680 ;  /* 0x009896800000895d */ /* 0x010fea0003900000 */
[----:B------:R-:W4:Y:S02]  /*9f10*/  @!P0 SYNCS.PHASECHK.TRANS64 P0, [R207+URZ+0x1d0], R2 ;  /* 0x0001d002cf0085a7 */ /* 0x000f2400080010ff */
[----:B----4-:R-:W-:Y:S05]  /*9f20*/  @!P0 BRA `(.L_x_113) ;  /* 0xfffffffc00f08947 */ /* 0x010fea000383ffff */
[----:B------:R-:W-:Y:S05]  /*9f30*/  BRA `(.L_x_112) ;  /* 0xffffffc400487947 */ /* 0x000fea000383ffff */
.L_x_122:
[----:B--2---:R2:W3:Y:S02]  /*9f40*/  SYNCS.PHASECHK.TRANS64.TRYWAIT P0, [R210+URZ+0x180], R3 ;  /* 0x00018003d20075a7 */ /* 0x0044e400080011ff */
[----:B---3--:R-:W-:Y:S05]  /*9f50*/  @!P0 NANOSLEEP.SYNCS 0x989680 ;  /* 0x009896800000895d */ /* 0x008fea0003900000 */
[----:B------:R-:W3:Y:S02]  /*9f60*/  @!P0 SYNCS.PHASECHK.TRANS64 P0, [R210+URZ+0x180], R3 ;  /* 0x00018003d20085a7 */ /* 0x000ee400080010ff */
[----:B---3--:R-:W-:Y:S05]  /*9f70*/  @!P0 BRA `(.L_x_122) ;  /* 0xfffffffc00f08947 */ /* 0x008fea000383ffff */
[----:B------:R-:W-:Y:S05]  /*9f80*/  BRA `(.L_x_121) ;  /* 0xffffffd800547947 */ /* 0x000fea000383ffff */
        .weak           $__internal_0_$__cuda_sm10x_tcgen05_guardrail_trap_col_being_dealloced_not_returned_by_alloc
        .type           $__internal_0_$__cuda_sm10x_tcgen05_guardrail_trap_col_being_dealloced_not_returned_by_alloc,@function
        .size           $__internal_0_$__cuda_sm10x_tcgen05_guardrail_trap_col_being_dealloced_not_returned_by_alloc,($__internal_1_$__cuda_sm10x_tcgen05_guardrail_trap_phase_invalid_during_alloc - $__internal_0_$__cuda_sm10x_tcgen05_guardrail_trap_col_being_dealloced_not_returned_by_alloc)
$__internal_0_$__cuda_sm10x_tcgen05_guardrail_trap_col_being_dealloced_not_returned_by_alloc:
[----:B------:R-:W-:Y:S05]  /*9f90*/  BPT.TRAP 0x1 ;  /* 0x000000040000795c */ /* 0x000fea0000300000 */
[----:B------:R-:W-:-:S04]  /*9fa0*/  HFMA2 R3, -RZ, RZ, 0, 0 ;  /* 0x00000000ff037431 */ /* 0x000fc800000001ff */
[----:B------:R-:W-:Y:S05]  /*9fb0*/  RET.REL.NODEC R2 `(_ZN7cutlass13device_kernelINS_4gemm6kernel13GemmUniversalIN4cute5tupleIJiiiiEEENS1_10collective13CollectiveMmaINS1_35MainloopSm100TmaUmmaWarpSpecializedILi24ELi2ELi4ENS5_IJNS4_1CILi1EEESB_SB_EEEEENS5_IJNSA_ILi128EEESE_NSA_ILi32EEEEEENS_12float_e4m3_tENS5_IJlSB_lEEENS_12float_e5m2_tENS5_IJSB_llEEENS4_8TiledMMAINS4_8MMA_AtomIJNS4_10MMA_TraitsINS4_19SM100_MMA_F8F6F4_SSEJSH_SJ_fSE_SE_NS4_17integral_constantINS4_4UMMA5MajorELSR_0EEENSP_ISR_LSR_1EEENSP_INSQ_7ScaleInELSU_0EEESV_EEEEEENS4_6LayoutISC_NS5_IJNSA_ILi0EEESZ_SZ_EEEEENS5_IJNS4_10UnderscoreES12_S12_EEEEENS4_13SM90_TMA_LOADENS4_14ComposedLayoutINS4_7SwizzleILi1ELi4ELi3EEENS4_18smem_ptr_flag_bitsILi8EEENSY_INS5_IJNSA_ILi8EEESF_EEENS5_IJSF_SB_EEEEEEEvNS4_8identityES15_NS16_INS17_ILi3ELi4ELi3EEES1A_NSY_INS5_IJSE_S1B_EEENS5_IJSB_SE_EEEEEEEvS1G_EENS_8epilogue10collective18CollectiveEpilogueINS1N_23Sm100TmaWarpSpecializedILi2ELi2ELi64ELb0ELb0EEEJSG_NS5_IJNSY_ISE_SB_EENSY_INSA_ILi64EEESB_EEEEESH_SI_SH_SI_NS1N_6fusion15FusionCallbacksIS1R_NS1W_17LinearCombinationISH_fSH_fLNS_15FloatRoundStyleE2EEESG_S1V_JEEENS4_5SM1004TMEM4LOAD26SM100_TMEM_LOAD_32dp32b64xES15_NS16_INS17_ILi2ELi4ELi3EEES1A_NSY_INS5_IJS1B_S1T_EEENS5_IJS1T_SB_EEEEEEENS4_39AutoVectorizingCopyWithAssumedAlignmentILi128EEENS4_14SM90_TMA_STOREES2A_S2C_S2C_EEEvvEEEEvNT_6ParamsE) ;  /* 0xffffff6002107950 */ /* 0x000fea0003c3ffff */
        .weak           $__internal_1_$__cuda_sm10x_tcgen05_guardrail_trap_phase_invalid_during_alloc
        .type           $__internal_1_$__cuda_sm10x_tcgen05_guardrail_trap_phase_invalid_during_alloc,@function
        .size           $__internal_1_$__cuda_sm10x_tcgen05_guardrail_trap_phase_invalid_during_alloc,($__internal_2_$__cuda_sm10x_tcgen05_guardrail_trap_unallocated_columns_being_dealloced - $__internal_1_$__cuda_sm10x_tcgen05_guardrail_trap_phase_invalid_during_alloc)
$__internal_1_$__cuda_sm10x_tcgen05_guardrail_trap_phase_invalid_during_alloc:
[----:B------:R-:W-:Y:S05]  /*9fc0*/  BPT.TRAP 0x1 ;  /* 0x000000040000795c */ /* 0x000fea0000300000 */
[----:B------:R-:W-:-:S04]  /*9fd0*/  MOV R3, 0x0 ;  /* 0x0000000000037802 */ /* 0x000fc80000000f00 */
[----:B------:R-:W-:Y:S05]  /*9fe0*/  RET.REL.NODEC R2 `(_ZN7cutlass13device_kernelINS_4gemm6kernel13GemmUniversalIN4cute5tupleIJiiiiEEENS1_10collective13CollectiveMmaINS1_35MainloopSm100TmaUmmaWarpSpecializedILi24ELi2ELi4ENS5_IJNS4_1CILi1EEESB_SB_EEEEENS5_IJNSA_ILi128EEESE_NSA_ILi32EEEEEENS_12float_e4m3_tENS5_IJlSB_lEEENS_12float_e5m2_tENS5_IJSB_llEEENS4_8TiledMMAINS4_8MMA_AtomIJNS4_10MMA_TraitsINS4_19SM100_MMA_F8F6F4_SSEJSH_SJ_fSE_SE_NS4_17integral_constantINS4_4UMMA5MajorELSR_0EEENSP_ISR_LSR_1EEENSP_INSQ_7ScaleInELSU_0EEESV_EEEEEENS4_6LayoutISC_NS5_IJNSA_ILi0EEESZ_SZ_EEEEENS5_IJNS4_10UnderscoreES12_S12_EEEEENS4_13SM90_TMA_LOADENS4_14ComposedLayoutINS4_7SwizzleILi1ELi4ELi3EEENS4_18smem_ptr_flag_bitsILi8EEENSY_INS5_IJNSA_ILi8EEESF_EEENS5_IJSF_SB_EEEEEEEvNS4_8identityES15_NS16_INS17_ILi3ELi4ELi3EEES1A_NSY_INS5_IJSE_S1B_EEENS5_IJSB_SE_EEEEEEEvS1G_EENS_8epilogue10collective18CollectiveEpilogueINS1N_23Sm100TmaWarpSpecializedILi2ELi2ELi64ELb0ELb0EEEJSG_NS5_IJNSY_ISE_SB_EENSY_INSA_ILi64EEESB_EEEEESH_SI_SH_SI_NS1N_6fusion15FusionCallbacksIS1R_NS1W_17LinearCombinationISH_fSH_fLNS_15FloatRoundStyleE2EEESG_S1V_JEEENS4_5SM1004TMEM4LOAD26SM100_TMEM_LOAD_32dp32b64xES15_NS16_INS17_ILi2ELi4ELi3EEES1A_NSY_INS5_IJS1B_S1T_EEENS5_IJS1T_SB_EEEEEEENS4_39AutoVectorizingCopyWithAssumedAlignmentILi128EEENS4_14SM90_TMA_STOREES2A_S2C_S2C_EEEvvEEEEvNT_6ParamsE) ;  /* 0xffffff6002047950 */ /* 0x000fea0003c3ffff */
        .weak           $__internal_2_$__cuda_sm10x_tcgen05_guardrail_trap_unallocated_columns_being_dealloced
        .type           $__internal_2_$__cuda_sm10x_tcgen05_guardrail_trap_unallocated_columns_being_dealloced,@function
        .size           $__internal_2_$__cuda_sm10x_tcgen05_guardrail_trap_unallocated_columns_being_dealloced,(.L_x_204 - $__internal_2_$__cuda_sm10x_tcgen05_guardrail_trap_unallocated_columns_being_dealloced)
$__internal_2_$__cuda_sm10x_tcgen05_guardrail_trap_unallocated_columns_being_dealloced:
[----:B------:R-:W-:Y:S05]  /*9ff0*/  BPT.TRAP 0x1 ;  /* 0x000000040000795c */ /* 0x000fea0000300000 */
[----:B------:R-:W-:-:S04]  /*a000*/  HFMA2 R3, -RZ, RZ, 0, 0 ;  /* 0x00000000ff037431 */ /* 0x000fc800000001ff */
[----:B------:R-:W-:Y:S05]  /*a010*/  RET.REL.NODEC R2 `(_ZN7cutlass13device_kernelINS_4gemm6kernel13GemmUniversalIN4cute5tupleIJiiiiEEENS1_10collective13CollectiveMmaINS1_35MainloopSm100TmaUmmaWarpSpecializedILi24ELi2ELi4ENS5_IJNS4_1CILi1EEESB_SB_EEEEENS5_IJNSA_ILi128EEESE_NSA_ILi32EEEEEENS_12float_e4m3_tENS5_IJlSB_lEEENS_12float_e5m2_tENS5_IJSB_llEEENS4_8TiledMMAINS4_8MMA_AtomIJNS4_10MMA_TraitsINS4_19SM100_MMA_F8F6F4_SSEJSH_SJ_fSE_SE_NS4_17integral_constantINS4_4UMMA5MajorELSR_0EEENSP_ISR_LSR_1EEENSP_INSQ_7ScaleInELSU_0EEESV_EEEEEENS4_6LayoutISC_NS5_IJNSA_ILi0EEESZ_SZ_EEEEENS5_IJNS4_10UnderscoreES12_S12_EEEEENS4_13SM90_TMA_LOADENS4_14ComposedLayoutINS4_7SwizzleILi1ELi4ELi3EEENS4_18smem_ptr_flag_bitsILi8EEENSY_INS5_IJNSA_ILi8EEESF_EEENS5_IJSF_SB_EEEEEEEvNS4_8identityES15_NS16_INS17_ILi3ELi4ELi3EEES1A_NSY_INS5_IJSE_S1B_EEENS5_IJSB_SE_EEEEEEEvS1G_EENS_8epilogue10collective18CollectiveEpilogueINS1N_23Sm100TmaWarpSpecializedILi2ELi2ELi64ELb0ELb0EEEJSG_NS5_IJNSY_ISE_SB_EENSY_INSA_ILi64EEESB_EEEEESH_SI_SH_SI_NS1N_6fusion15FusionCallbacksIS1R_NS1W_17LinearCombinationISH_fSH_fLNS_15FloatRoundStyleE2EEESG_S1V_JEEENS4_5SM1004TMEM4LOAD26SM100_TMEM_LOAD_32dp32b64xES15_NS16_INS17_ILi2ELi4ELi3EEES1A_NSY_INS5_IJS1B_S1T_EEENS5_IJS1T_SB_EEEEEEENS4_39AutoVectorizingCopyWithAssumedAlignmentILi128EEENS4_14SM90_TMA_STOREES2A_S2C_S2C_EEEvvEEEEvNT_6ParamsE) ;  /* 0xffffff5c02f87950 */ /* 0x000fea0003c3ffff */
.L_x_203:
[----:B------:R-:W-:-:S00]  /*a020*/  BRA `(.L_x_203) ;  /* 0xfffffffc00fc7947 */ /* 0x000fc0000383ffff */
[----:B------:R-:W-:-:S00]  /*a030*/  NOP ;  /* 0x0000000000007918 */ /* 0x000fc00000000000 */
        /* <DEDUP_REMOVED lines=12> */
.L_x_204:


//--------------------- .nv.global.init           --------------------------
	.section	.nv.global.init,"aw",@progbits
.nv.global.init:
	.type		$str$27,@object
	.size		$str$27,($str$28 - $str$27)
$str$27:
        /*0000*/ 	.byte	0x28, 0x61, 0x64, 0x64, 0x72, 0x65, 0x73, 0x73, 0x20, 0x26, 0x20, 0x6d, 0x61, 0x73, 0x6b, 0x29
        /*0010*/ 	.byte	0x20, 0x3d, 0x3d, 0x20, 0x30, 0x00
	.type		$str$28,@object
	.size		$str$28,($str$26 - $str$28)
$str$28:
        /*0016*/ 	.byte	0x2f, 0x74, 0x6d, 0x70, 0x2f, 0x63, 0x75, 0x74, 0x6c, 0x61, 0x73, 0x73, 0x5f, 0x73, 0x77, 0x65
        /*0026*/ 	.byte	0x65, 0x70, 0x5f, 0x73, 0x72, 0x63, 0x2f, 0x69, 0x6e, 0x63, 0x6c, 0x75, 0x64, 0x65, 0x2f, 0x63
        /*0036*/ 	.byte	0x75, 0x74, 0x65, 0x2f, 0x70, 0x6f, 0x69, 0x6e, 0x74, 0x65, 0x72, 0x5f, 0x66, 0x6c, 0x61, 0x67
        /*0046*/ 	.byte	0x67, 0x65, 0x64, 0x2e, 0x68, 0x70, 0x70, 0x00
	.type		$str$26,@object
	.size		$str$26,($str$25 - $str$26)
$str$26:
        /*004e*/ 	.byte	0x2f, 0x74, 0x6d, 0x70, 0x2f, 0x63, 0x75, 0x74, 0x6c, 0x61, 0x73, 0x73, 0x5f, 0x73, 0x77, 0x65
        /*005e*/ 	.byte	0x65, 0x70, 0x5f, 0x73, 0x72, 0x63, 0x2f, 0x69, 0x6e, 0x63, 0x6c, 0x75, 0x64, 0x65, 0x2f, 0x63
        /*006e*/ 	.byte	0x75, 0x74, 0x65, 0x2f, 0x61, 0x74, 0x6f, 0x6d, 0x2f, 0x63, 0x6f, 0x70, 0x79, 0x5f, 0x74, 0x72
        /*007e*/ 	.byte	0x61, 0x69, 0x74, 0x73, 0x5f, 0x73, 0x6d, 0x31, 0x30, 0x30, 0x2e, 0x68, 0x70, 0x70, 0x00
	.type		$str$25,@object
	.size		$str$25,(__unnamed_1 - $str$25)
$str$25:
        /*008d*/ 	.byte	0x28, 0x28, 0x75, 0x69, 0x6e, 0x74, 0x33, 0x32, 0x5f, 0x74, 0x28, 0x74, 0x68, 0x72, 0x65, 0x61
        /*009d*/ 	.byte	0x64, 0x49, 0x64, 0x78, 0x2e, 0x78, 0x29, 0x20, 0x2f, 0x20, 0x33, 0x32, 0x29, 0x20, 0x25, 0x20
        /*00ad*/ 	.byte	0x34, 0x29, 0x20, 0x3d, 0x3d, 0x20, 0x28, 0x28, 0x28, 0x74, 0x6d, 0x65, 0x6d, 0x5f, 0x61, 0x64
        /*00bd*/ 	.byte	0x64, 0x72, 0x20, 0x3e, 0x3e, 0x20, 0x31, 0x36, 0x29, 0x20, 0x2f, 0x20, 0x33, 0x32, 0x29, 0x20
        /*00cd*/ 	.byte	0x25, 0x20, 0x34, 0x29, 0x00
	.type		__unnamed_1,@object
	.size		__unnamed_1,(__unnamed_2 - __unnamed_1)
__unnamed_1:
        /*00d2*/ 	.byte	0x61, 0x75, 0x74, 0x6f, 0x20, 0x63, 0x75, 0x74, 0x65, 0x3a, 0x3a, 0x61, 0x73, 0x5f, 0x70, 0x6f
        /* <DEDUP_REMOVED lines=24> */
        /*0262*/ 	.byte	0x43, 0x3c, 0x38, 0x31, 0x39, 0x32, 0x3e, 0x3e, 0x3e, 0x3e, 0x5d, 0x00
	.type		__unnamed_2,@object
	.size		__unnamed_2,(.L_2 - __unnamed_2)
__unnamed_2:
        /* <DEDUP_REMOVED lines=42> */
        /*050e*/ 	.byte	0x3e, 0x3e, 0x3e, 0x3e, 0x5d, 0x00
.L_2:


//--------------------- .nv.shared._ZN7cutlass13device_kernelINS_4gemm6kernel13GemmUniversalIN4cute5tupleIJiiiiEEENS1_10collective13CollectiveMmaINS1_35MainloopSm100TmaUmmaWarpSpecializedILi24ELi2ELi4ENS5_IJNS4_1CILi1EEESB_SB_EEEEENS5_IJNSA_ILi128EEESE_NSA_ILi32EEEEEENS_12float_e4m3_tENS5_IJlSB_lEEENS_12float_e5m2_tENS5_IJSB_llEEENS4_8TiledMMAINS4_8MMA_AtomIJNS4_10MMA_TraitsINS4_19SM100_MMA_F8F6F4_SSEJSH_SJ_fSE_SE_NS4_17integral_constantINS4_4UMMA5MajorELSR_0EEENSP_ISR_LSR_1EEENSP_INSQ_7ScaleInELSU_0EEESV_EEEEEENS4_6LayoutISC_NS5_IJNSA_ILi0EEESZ_SZ_EEEEENS5_IJNS4_10UnderscoreES12_S12_EEEEENS4_13SM90_TMA_LOADENS4_14ComposedLayoutINS4_7SwizzleILi1ELi4ELi3EEENS4_18smem_ptr_flag_bitsILi8EEENSY_INS5_IJNSA_ILi8EEESF_EEENS5_IJSF_SB_EEEEEEEvNS4_8identityES15_NS16_INS17_ILi3ELi4ELi3EEES1A_NSY_INS5_IJSE_S1B_EEENS5_IJSB_SE_EEEEEEEvS1G_EENS_8epilogue10collective18CollectiveEpilogueINS1N_23Sm100TmaWarpSpecializedILi2ELi2ELi64ELb0ELb0EEEJSG_NS5_IJNSY_ISE_SB_EENSY_INSA_ILi64EEESB_EEEEESH_SI_SH_SI_NS1N_6fusion15FusionCallbacksIS1R_NS1W_17LinearCombinationISH_fSH_fLNS_15FloatRoundStyleE2EEESG_S1V_JEEENS4_5SM1004TMEM4LOAD26SM100_TMEM_LOAD_32dp32b64xES15_NS16_INS17_ILi2ELi4ELi3EEES1A_NSY_INS5_IJS1B_S1T_EEENS5_IJS1T_SB_EEEEEEENS4_39AutoVectorizingCopyWithAssumedAlignmentILi128EEENS4_14SM90_TMA_STOREES2A_S2C_S2C_EEEvvEEEEvNT_6ParamsE --------------------------
	.section	.nv.shared._ZN7cutlass13device_kernelINS_4gemm6kernel13GemmUniversalIN4cute5tupleIJiiiiEEENS1_10collective13CollectiveMmaINS1_35MainloopSm100TmaUmmaWarpSpecializedILi24ELi2ELi4ENS5_IJNS4_1CILi1EEESB_SB_EEEEENS5_IJNSA_ILi128EEESE_NSA_ILi32EEEEEENS_12float_e4m3_tENS5_IJlSB_lEEENS_12float_e5m2_tENS5_IJSB_llEEENS4_8TiledMMAINS4_8MMA_AtomIJNS4_10MMA_TraitsINS4_19SM100_MMA_F8F6F4_SSEJSH_SJ_fSE_SE_NS4_17integral_constantINS4_4UMMA5MajorELSR_0EEENSP_ISR_LSR_1EEENSP_INSQ_7ScaleInELSU_0EEESV_EEEEEENS4_6LayoutISC_NS5_IJNSA_ILi0EEESZ_SZ_EEEEENS5_IJNS4_10UnderscoreES12_S12_EEEEENS4_13SM90_TMA_LOADENS4_14ComposedLayoutINS4_7SwizzleILi1ELi4ELi3EEENS4_18smem_ptr_flag_bitsILi8EEENSY_INS5_IJNSA_ILi8EEESF_EEENS5_IJSF_SB_EEEEEEEvNS4_8identityES15_NS16_INS17_ILi3ELi4ELi3EEES1A_NSY_INS5_IJSE_S1B_EEENS5_IJSB_SE_EEEEEEEvS1G_EENS_8epilogue10collective18CollectiveEpilogueINS1N_23Sm100TmaWarpSpecializedILi2ELi2ELi64ELb0ELb0EEEJSG_NS5_IJNSY_ISE_SB_EENSY_INSA_ILi64EEESB_EEEEESH_SI_SH_SI_NS1N_6fusion15FusionCallbacksIS1R_NS1W_17LinearCombinationISH_fSH_fLNS_15FloatRoundStyleE2EEESG_S1V_JEEENS4_5SM1004TMEM4LOAD26SM100_TMEM_LOAD_32dp32b64xES15_NS16_INS17_ILi2ELi4ELi3EEES1A_NSY_INS5_IJS1B_S1T_EEENS5_IJS1T_SB_EEEEEEENS4_39AutoVectorizingCopyWithAssumedAlignmentILi128EEENS4_14SM90_TMA_STOREES2A_S2C_S2C_EEEvvEEEEvNT_6ParamsE,"aw",@nobits
	.sectionflags	@""
	.align	16
	.zero		1024


//--------------------- .nv.shared.reserved.0     --------------------------
	.section	.nv.shared.reserved.0,"aw",@nobits
	.weak		__nv_reservedSMEM_offset_0_alias
	.size		__nv_reservedSMEM_offset_0_alias, 0, 64
	.other		__nv_reservedSMEM_offset_0_alias,@"STO_CUDA_RESERVED_SHARED STV_DEFAULT"
__nv_reservedSMEM_offset_0_alias:
	.zero		0
.nv.shared.reserved.0:
	.zero		64
	.weak		__nv_reservedSMEM_tcgen05_partition
	.type		__nv_reservedSMEM_tcgen05_partition,@object
	.size		__nv_reservedSMEM_tcgen05_partition,(.L_0 - __nv_reservedSMEM_tcgen05_partition)
__nv_reservedSMEM_tcgen05_partition:
	.zero		32
.L_0:


//--------------------- .nv.global                --------------------------
	.section	.nv.global,"aw",@nobits
.nv.global:
	.type		_ZN40_INTERNAL_07ae7c1b_4_k_cu_c832777d_379194cute1_E,@object
	.size		_ZN40_INTERNAL_07ae7c1b_4_k_cu_c832777d_379194cute1_E,(_ZN40_INTERNAL_07ae7c1b_4_k_cu_c832777d_379194cuda3std3__45__cpo6cbeginE - _ZN40_INTERNAL_07ae7c1b_4_k_cu_c832777d_379194cute1_E)
_ZN40_INTERNAL_07ae7c1b_4_k_cu_c832777d_379194cute1_E:
	.zero		1
	.type		_ZN40_INTERNAL_07ae7c1b_4_k_cu_c832777d_379194cuda3std3__45__cpo6cbeginE,@object
	.size		_ZN40_INTERNAL_07ae7c1b_4_k_cu_c832777d_379194cuda3std3__45__cpo6cbeginE,(_ZN40_INTERNAL_07ae7c1b_4_k_cu_c832777d_379194cuda3std3__48in_placeE - _ZN40_INTERNAL_07ae7c1b_4_k_cu_c832777d_379194cuda3std3__45__cpo6cbeginE)
_ZN40_INTERNAL_07ae7c1b_4_k_cu_c832777d_379194cuda3std3__45__cpo6cbeginE:
	.zero		1
	.type		_ZN40_INTERNAL_07ae7c1b_4_k_cu_c832777d_379194cuda3std3__48in_placeE,@object
	.size		_ZN40_INTERNAL_07ae7c1b_4_k_cu_c832777d_379194cuda3std3__48in_placeE,(_ZN40_INTERNAL_07ae7c1b_4_k_cu_c832777d_379194cuda3std6ranges3__45__cpo9iter_moveE - _ZN40_INTERNAL_07ae7c1b_4_k_cu_c832777d_379194cuda3std3__48in_placeE)
_ZN40_INTERNAL_07ae7c1b_4_k_cu_c832777d_379194cuda3std3__48in_placeE:
	.zero		1
	.type		_ZN40_INTERNAL_07ae7c1b_4_k_cu_c832777d_379194cuda3std6ranges3__45__cpo9iter_moveE,@object
	.size		_ZN40_INTERNAL_07ae7c1b_4_k_cu_c832777d_379194cuda3std6ranges3__45__cpo9iter_moveE,(_ZN40_INTERNAL_07ae7c1b_4_k_cu_c832777d_379194cuda3std3__45__cpo5beginE - _ZN40_INTERNAL_07ae7c1b_4_k_cu_c832777d_379194cuda3std6ranges3__45__cpo9iter_moveE)
_ZN40_INTERNAL_07ae7c1b_4_k_cu_c832777d_379194cuda3std6ranges3__45__cpo9iter_moveE:
	.zero		1
	.type		_ZN40_INTERNAL_07ae7c1b_4_k_cu_c832777d_379194cuda3std3__45__cpo5beginE,@object
	.size		_ZN40_INTERNAL_07ae7c1b_4_k_cu_c832777d_379194cuda3std3__45__cpo5beginE,(_ZN40_INTERNAL_07ae7c1b_4_k_cu_c832777d_379194cuda3std3__442_GLOBAL__N__07ae7c1b_4_k_cu_c832777d_379196ignoreE - _ZN40_INTERNAL_07ae7c1b_4_k_cu_c832777d_379194cuda3std3__45__cpo5beginE)
_ZN40_INTERNAL_07ae7c1b_4_k_cu_c832777d_379194cuda3std3__45__cpo5beginE:
	.zero		1
	.type		_ZN40_INTERNAL_07ae7c1b_4_k_cu_c832777d_379194cuda3std3__442_GLOBAL__N__07ae7c1b_4_k_cu_c832777d_379196ignoreE,@object
	.size		_ZN40_INTERNAL_07ae7c1b_4_k_cu_c832777d_379194cuda3std3__442_GLOBAL__N__07ae7c1b_4_k_cu_c832777d_379196ignoreE,(_ZN40_INTERNAL_07ae7c1b_4_k_cu_c832777d_379194cute7productE - _ZN40_INTERNAL_07ae7c1b_4_k_cu_c832777d_379194cuda3std3__442_GLOBAL__N__07ae7c1b_4_k_cu_c832777d_379196ignoreE)
_ZN40_INTERNAL_07ae7c1b_4_k_cu_c832777d_379194cuda3std3__442_GLOBAL__N__07ae7c1b_4_k_cu_c832777d_379196ignoreE:
	.zero		1
	.type		_ZN40_INTERNAL_07ae7c1b_4_k_cu_c832777d_379194cute7productE,@object
	.size		_ZN40_INTERNAL_07ae7c1b_4_k_cu_c832777d_379194cute7productE,(_ZN40_INTERNAL_07ae7c1b_4_k_cu_c832777d_379194cuda3std3__45__cpo3endE - _ZN40_INTERNAL_07ae7c1b_4_k_cu_c832777d_379194cute7productE)
_ZN40_INTERNAL_07ae7c1b_4_k_cu_c832777d_379194cute7productE:
	.zero		1
	.type		_ZN40_INTERNAL_07ae7c1b_4_k_cu_c832777d_379194cuda3std3__45__cpo3endE,@object
	.size		_ZN40_INTERNAL_07ae7c1b_4_k_cu_c832777d_379194cuda3std3__45__cpo3endE,(_ZN40_INTERNAL_07ae7c1b_4_k_cu_c832777d_379194cuda3std3__419piecewise_constructE - _ZN40_INTERNAL_07ae7c1b_4_k_cu_c832777d_379194cuda3std3__45__cpo3endE)
_ZN40_INTERNAL_07ae7c1b_4_k_cu_c832777d_379194cuda3std3__45__cpo3endE:
	.zero		1
	.type		_ZN40_INTERNAL_07ae7c1b_4_k_cu_c832777d_379194cuda3std3__419piecewise_constructE,@object
	.size		_ZN40_INTERNAL_07ae7c1b_4_k_cu_c832777d_379194cuda3std3__419piecewise_constructE,(_ZN40_INTERNAL_07ae7c1b_4_k_cu_c832777d_379194cuda3std3__45__cpo4cendE - _ZN40_INTERNAL_07ae7c1b_4_k_cu_c832777d_379194cuda3std3__419piecewise_constructE)
_ZN40_INTERNAL_07ae7c1b_4_k_cu_c832777d_379194cuda3std3__419piecewise_constructE:
	.zero		1
	.type		_ZN40_INTERNAL_07ae7c1b_4_k_cu_c832777d_379194cuda3std3__45__cpo4cendE,@object
	.size		_ZN40_INTERNAL_07ae7c1b_4_k_cu_c832777d_379194cuda3std3__45__cpo4cendE,(_ZN40_INTERNAL_07ae7c1b_4_k_cu_c832777d_379194cuda3std6ranges3__45__cpo4swapE - _ZN40_INTERNAL_07ae7c1b_4_k_cu_c832777d_379194cuda3std3__45__cpo4cendE)
_ZN40_INTERNAL_07ae7c1b_4_k_cu_c832777d_379194cuda3std3__45__cpo4cendE:
	.zero		1
	.type		_ZN40_INTERNAL_07ae7c1b_4_k_cu_c832777d_379194cuda3std6ranges3__45__cpo4swapE,@object
	.size		_ZN40_INTERNAL_07ae7c1b_4_k_cu_c832777d_379194cuda3std6ranges3__45__cpo4swapE,(.L_10 - _ZN40_INTERNAL_07ae7c1b_4_k_cu_c832777d_379194cuda3std6ranges3__45__cpo4swapE)
_ZN40_INTERNAL_07ae7c1b_4_k_cu_c832777d_379194cuda3std6ranges3__45__cpo4swapE:
	.zero		1
.L_10:


//--------------------- .nv.constant0._ZN7cutlass13device_kernelINS_4gemm6kernel13GemmUniversalIN4cute5tupleIJiiiiEEENS1_10collective13CollectiveMmaINS1_35MainloopSm100TmaUmmaWarpSpecializedILi24ELi2ELi4ENS5_IJNS4_1CILi1EEESB_SB_EEEEENS5_IJNSA_ILi128EEESE_NSA_ILi32EEEEEENS_12float_e4m3_tENS5_IJlSB_lEEENS_12float_e5m2_tENS5_IJSB_llEEENS4_8TiledMMAINS4_8MMA_AtomIJNS4_10MMA_TraitsINS4_19SM100_MMA_F8F6F4_SSEJSH_SJ_fSE_SE_NS4_17integral_constantINS4_4UMMA5MajorELSR_0EEENSP_ISR_LSR_1EEENSP_INSQ_7ScaleInELSU_0EEESV_EEEEEENS4_6LayoutISC_NS5_IJNSA_ILi0EEESZ_SZ_EEEEENS5_IJNS4_10UnderscoreES12_S12_EEEEENS4_13SM90_TMA_LOADENS4_14ComposedLayoutINS4_7SwizzleILi1ELi4ELi3EEENS4_18smem_ptr_flag_bitsILi8EEENSY_INS5_IJNSA_ILi8EEESF_EEENS5_IJSF_SB_EEEEEEEvNS4_8identityES15_NS16_INS17_ILi3ELi4ELi3EEES1A_NSY_INS5_IJSE_S1B_EEENS5_IJSB_SE_EEEEEEEvS1G_EENS_8epilogue10collective18CollectiveEpilogueINS1N_23Sm100TmaWarpSpecializedILi2ELi2ELi64ELb0ELb0EEEJSG_NS5_IJNSY_ISE_SB_EENSY_INSA_ILi64EEESB_EEEEESH_SI_SH_SI_NS1N_6fusion15FusionCallbacksIS1R_NS1W_17LinearCombinationISH_fSH_fLNS_15FloatRoundStyleE2EEESG_S1V_JEEENS4_5SM1004TMEM4LOAD26SM100_TMEM_LOAD_32dp32b64xES15_NS16_INS17_ILi2ELi4ELi3EEES1A_NSY_INS5_IJS1B_S1T_EEENS5_IJS1T_SB_EEEEEEENS4_39AutoVectorizingCopyWithAssumedAlignmentILi128EEENS4_14SM90_TMA_STOREES2A_S2C_S2C_EEEvvEEEEvNT_6ParamsE --------------------------
	.section	.nv.constant0._ZN7cutlass13device_kernelINS_4gemm6kernel13GemmUniversalIN4cute5tupleIJiiiiEEENS1_10collective13CollectiveMmaINS1_35MainloopSm100TmaUmmaWarpSpecializedILi24ELi2ELi4ENS5_IJNS4_1CILi1EEESB_SB_EEEEENS5_IJNSA_ILi128EEESE_NSA_ILi32EEEEEENS_12float_e4m3_tENS5_IJlSB_lEEENS_12float_e5m2_tENS5_IJSB_llEEENS4_8TiledMMAINS4_8MMA_AtomIJNS4_10MMA_TraitsINS4_19SM100_MMA_F8F6F4_SSEJSH_SJ_fSE_SE_NS4_17integral_constantINS4_4UMMA5MajorELSR_0EEENSP_ISR_LSR_1EEENSP_INSQ_7ScaleInELSU_0EEESV_EEEEEENS4_6LayoutISC_NS5_IJNSA_ILi0EEESZ_SZ_EEEEENS5_IJNS4_10UnderscoreES12_S12_EEEEENS4_13SM90_TMA_LOADENS4_14ComposedLayoutINS4_7SwizzleILi1ELi4ELi3EEENS4_18smem_ptr_flag_bitsILi8EEENSY_INS5_IJNSA_ILi8EEESF_EEENS5_IJSF_SB_EEEEEEEvNS4_8identityES15_NS16_INS17_ILi3ELi4ELi3EEES1A_NSY_INS5_IJSE_S1B_EEENS5_IJSB_SE_EEEEEEEvS1G_EENS_8epilogue10collective18CollectiveEpilogueINS1N_23Sm100TmaWarpSpecializedILi2ELi2ELi64ELb0ELb0EEEJSG_NS5_IJNSY_ISE_SB_EENSY_INSA_ILi64EEESB_EEEEESH_SI_SH_SI_NS1N_6fusion15FusionCallbacksIS1R_NS1W_17LinearCombinationISH_fSH_fLNS_15FloatRoundStyleE2EEESG_S1V_JEEENS4_5SM1004TMEM4LOAD26SM100_TMEM_LOAD_32dp32b64xES15_NS16_INS17_ILi2ELi4ELi3EEES1A_NSY_INS5_IJS1B_S1T_EEENS5_IJS1T_SB_EEEEEEENS4_39AutoVectorizingCopyWithAssumedAlignmentILi128EEENS4_14SM90_TMA_STOREES2A_S2C_S2C_EEEvvEEEEvNT_6ParamsE,"a",@progbits
	.sectionflags	@""
	.align	4
.nv.constant0._ZN7cutlass13device_kernelINS_4gemm6kernel13GemmUniversalIN4cute5tupleIJiiiiEEENS1_10collective13CollectiveMmaINS1_35MainloopSm100TmaUmmaWarpSpecializedILi24ELi2ELi4ENS5_IJNS4_1CILi1EEESB_SB_EEEEENS5_IJNSA_ILi128EEESE_NSA_ILi32EEEEEENS_12float_e4m3_tENS5_IJlSB_lEEENS_12float_e5m2_tENS5_IJSB_llEEENS4_8TiledMMAINS4_8MMA_AtomIJNS4_10MMA_TraitsINS4_19SM100_MMA_F8F6F4_SSEJSH_SJ_fSE_SE_NS4_17integral_constantINS4_4UMMA5MajorELSR_0EEENSP_ISR_LSR_1EEENSP_INSQ_7ScaleInELSU_0EEESV_EEEEEENS4_6LayoutISC_NS5_IJNSA_ILi0EEESZ_SZ_EEEEENS5_IJNS4_10UnderscoreES12_S12_EEEEENS4_13SM90_TMA_LOADENS4_14ComposedLayoutINS4_7SwizzleILi1ELi4ELi3EEENS4_18smem_ptr_flag_bitsILi8EEENSY_INS5_IJNSA_ILi8EEESF_EEENS5_IJSF_SB_EEEEEEEvNS4_8identityES15_NS16_INS17_ILi3ELi4ELi3EEES1A_NSY_INS5_IJSE_S1B_EEENS5_IJSB_SE_EEEEEEEvS1G_EENS_8epilogue10collective18CollectiveEpilogueINS1N_23Sm100TmaWarpSpecializedILi2ELi2ELi64ELb0ELb0EEEJSG_NS5_IJNSY_ISE_SB_EENSY_INSA_ILi64EEESB_EEEEESH_SI_SH_SI_NS1N_6fusion15FusionCallbacksIS1R_NS1W_17LinearCombinationISH_fSH_fLNS_15FloatRoundStyleE2EEESG_S1V_JEEENS4_5SM1004TMEM4LOAD26SM100_TMEM_LOAD_32dp32b64xES15_NS16_INS17_ILi2ELi4ELi3EEES1A_NSY_INS5_IJS1B_S1T_EEENS5_IJS1T_SB_EEEEEEENS4_39AutoVectorizingCopyWithAssumedAlignmentILi128EEENS4_14SM90_TMA_STOREES2A_S2C_S2C_EEEvvEEEEvNT_6ParamsE:
	.zero		2944


//--------------------- SYMBOLS --------------------------

	.type		.nv.reservedSmem.offset0,@object
	.size		.nv.reservedSmem.offset0,0x4
	.type		.nv.reservedSmem.cap,@object
	.size		.nv.reservedSmem.cap,0x4
	.type		__assertfail,@function
